//
// Generated by NVIDIA NVVM Compiler
//
// Compiler Build ID: CL-36424714
// Cuda compilation tools, release 13.0, V13.0.88
// Based on NVVM 20.0.0
//

.version 9.0
.target sm_100
.address_size 64

	// .globl	_Z15WorkbenchKernelPi
.extern .func  (.param .b32 func_retval0) vprintf
(
	.param .b64 vprintf_param_0,
	.param .b64 vprintf_param_1
)
;
.global .align 1 .b8 $str[21] = {84, 104, 101, 32, 100, 101, 118, 105, 99, 101, 32, 115, 101, 101, 115, 32, 61, 32, 91, 10};
.global .align 1 .b8 $str$1[5] = {32, 37, 51, 100};
.global .align 1 .b8 $str$2[16] = {32, 91, 105, 110, 100, 101, 120, 32, 32, 48, 45, 49, 53, 93, 10};
.global .align 1 .b8 $str$3[19] = {32, 91, 105, 110, 100, 101, 120, 32, 49, 54, 45, 51, 49, 93, 10, 93, 59, 10};

.visible .entry _Z15WorkbenchKernelPi(
	.param .u64 .ptr .align 1 _Z15WorkbenchKernelPi_param_0
)
{
	.local .align 8 .b8 	__local_depot0[8];
	.reg .b64 	%SP;
	.reg .b64 	%SPL;
	.reg .pred 	%p<36>;
	.reg .b32 	%r<107>;
	.reg .b64 	%rd<109>;

	mov.u64 	%SPL, __local_depot0;
	cvta.local.u64 	%SP, %SPL;
	ld.param.u64 	%rd3, [_Z15WorkbenchKernelPi_param_0];
	add.u64 	%rd4, %SP, 0;
	add.u64 	%rd1, %SPL, 0;
	mov.u32 	%r1, %tid.x;
	setp.ne.s32 	%p1, %r1, 0;
	@%p1 bra 	$L__BB0_2;
	mov.u64 	%rd5, $str;
	cvta.global.u64 	%rd6, %rd5;
	{ // callseq 0, 0
	.param .b64 param0;
	st.param.b64 	[param0], %rd6;
	.param .b64 param1;
	st.param.b64 	[param1], 0;
	.param .b32 retval0;
	call.uni (retval0), 
	vprintf, 
	(
	param0, 
	param1
	);
	ld.param.b32 	%r2, [retval0];
	} // callseq 0
$L__BB0_2:
	setp.ne.s32 	%p2, %r1, 0;
	bar.warp.sync 	-1;
	cvta.to.global.u64 	%rd7, %rd3;
	mul.wide.u32 	%rd8, %r1, 4;
	add.s64 	%rd2, %rd7, %rd8;
	@%p2 bra 	$L__BB0_4;
	ld.global.u32 	%r4, [%rd2];
	st.local.u32 	[%rd1], %r4;
	mov.u64 	%rd9, $str$1;
	cvta.global.u64 	%rd10, %rd9;
	{ // callseq 1, 0
	.param .b64 param0;
	st.param.b64 	[param0], %rd10;
	.param .b64 param1;
	st.param.b64 	[param1], %rd4;
	.param .b32 retval0;
	call.uni (retval0), 
	vprintf, 
	(
	param0, 
	param1
	);
	ld.param.b32 	%r5, [retval0];
	} // callseq 1
$L__BB0_4:
	bar.warp.sync 	-1;
	setp.ne.s32 	%p3, %r1, 1;
	@%p3 bra 	$L__BB0_6;
	ld.global.u32 	%r7, [%rd2];
	st.local.u32 	[%rd1], %r7;
	mov.u64 	%rd12, $str$1;
	cvta.global.u64 	%rd13, %rd12;
	{ // callseq 2, 0
	.param .b64 param0;
	st.param.b64 	[param0], %rd13;
	.param .b64 param1;
	st.param.b64 	[param1], %rd4;
	.param .b32 retval0;
	call.uni (retval0), 
	vprintf, 
	(
	param0, 
	param1
	);
	ld.param.b32 	%r8, [retval0];
	} // callseq 2
$L__BB0_6:
	bar.warp.sync 	-1;
	setp.ne.s32 	%p4, %r1, 2;
	@%p4 bra 	$L__BB0_8;
	ld.global.u32 	%r10, [%rd2];
	st.local.u32 	[%rd1], %r10;
	mov.u64 	%rd15, $str$1;
	cvta.global.u64 	%rd16, %rd15;
	{ // callseq 3, 0
	.param .b64 param0;
	st.param.b64 	[param0], %rd16;
	.param .b64 param1;
	st.param.b64 	[param1], %rd4;
	.param .b32 retval0;
	call.uni (retval0), 
	vprintf, 
	(
	param0, 
	param1
	);
	ld.param.b32 	%r11, [retval0];
	} // callseq 3
$L__BB0_8:
	bar.warp.sync 	-1;
	setp.ne.s32 	%p5, %r1, 3;
	@%p5 bra 	$L__BB0_10;
	ld.global.u32 	%r13, [%rd2];
	st.local.u32 	[%rd1], %r13;
	mov.u64 	%rd18, $str$1;
	cvta.global.u64 	%rd19, %rd18;
	{ // callseq 4, 0
	.param .b64 param0;
	st.param.b64 	[param0], %rd19;
	.param .b64 param1;
	st.param.b64 	[param1], %rd4;
	.param .b32 retval0;
	call.uni (retval0), 
	vprintf, 
	(
	param0, 
	param1
	);
	ld.param.b32 	%r14, [retval0];
	} // callseq 4
$L__BB0_10:
	bar.warp.sync 	-1;
	setp.ne.s32 	%p6, %r1, 4;
	@%p6 bra 	$L__BB0_12;
	ld.global.u32 	%r16, [%rd2];
	st.local.u32 	[%rd1], %r16;
	mov.u64 	%rd21, $str$1;
	cvta.global.u64 	%rd22, %rd21;
	{ // callseq 5, 0
	.param .b64 param0;
	st.param.b64 	[param0], %rd22;
	.param .b64 param1;
	st.param.b64 	[param1], %rd4;
	.param .b32 retval0;
	call.uni (retval0), 
	vprintf, 
	(
	param0, 
	param1
	);
	ld.param.b32 	%r17, [retval0];
	} // callseq 5
$L__BB0_12:
	bar.warp.sync 	-1;
	setp.ne.s32 	%p7, %r1, 5;
	@%p7 bra 	$L__BB0_14;
	ld.global.u32 	%r19, [%rd2];
	st.local.u32 	[%rd1], %r19;
	mov.u64 	%rd24, $str$1;
	cvta.global.u64 	%rd25, %rd24;
	{ // callseq 6, 0
	.param .b64 param0;
	st.param.b64 	[param0], %rd25;
	.param .b64 param1;
	st.param.b64 	[param1], %rd4;
	.param .b32 retval0;
	call.uni (retval0), 
	vprintf, 
	(
	param0, 
	param1
	);
	ld.param.b32 	%r20, [retval0];
	} // callseq 6
$L__BB0_14:
	bar.warp.sync 	-1;
	setp.ne.s32 	%p8, %r1, 6;
	@%p8 bra 	$L__BB0_16;
	ld.global.u32 	%r22, [%rd2];
	st.local.u32 	[%rd1], %r22;
	mov.u64 	%rd27, $str$1;
	cvta.global.u64 	%rd28, %rd27;
	{ // callseq 7, 0
	.param .b64 param0;
	st.param.b64 	[param0], %rd28;
	.param .b64 param1;
	st.param.b64 	[param1], %rd4;
	.param .b32 retval0;
	call.uni (retval0), 
	vprintf, 
	(
	param0, 
	param1
	);
	ld.param.b32 	%r23, [retval0];
	} // callseq 7
$L__BB0_16:
	bar.warp.sync 	-1;
	setp.ne.s32 	%p9, %r1, 7;
	@%p9 bra 	$L__BB0_18;
	ld.global.u32 	%r25, [%rd2];
	st.local.u32 	[%rd1], %r25;
	mov.u64 	%rd30, $str$1;
	cvta.global.u64 	%rd31, %rd30;
	{ // callseq 8, 0
	.param .b64 param0;
	st.param.b64 	[param0], %rd31;
	.param .b64 param1;
	st.param.b64 	[param1], %rd4;
	.param .b32 retval0;
	call.uni (retval0), 
	vprintf, 
	(
	param0, 
	param1
	);
	ld.param.b32 	%r26, [retval0];
	} // callseq 8
$L__BB0_18:
	bar.warp.sync 	-1;
	setp.ne.s32 	%p10, %r1, 8;
	@%p10 bra 	$L__BB0_20;
	ld.global.u32 	%r28, [%rd2];
	st.local.u32 	[%rd1], %r28;
	mov.u64 	%rd33, $str$1;
	cvta.global.u64 	%rd34, %rd33;
	{ // callseq 9, 0
	.param .b64 param0;
	st.param.b64 	[param0], %rd34;
	.param .b64 param1;
	st.param.b64 	[param1], %rd4;
	.param .b32 retval0;
	call.uni (retval0), 
	vprintf, 
	(
	param0, 
	param1
	);
	ld.param.b32 	%r29, [retval0];
	} // callseq 9
$L__BB0_20:
	bar.warp.sync 	-1;
	setp.ne.s32 	%p11, %r1, 9;
	@%p11 bra 	$L__BB0_22;
	ld.global.u32 	%r31, [%rd2];
	st.local.u32 	[%rd1], %r31;
	mov.u64 	%rd36, $str$1;
	cvta.global.u64 	%rd37, %rd36;
	{ // callseq 10, 0
	.param .b64 param0;
	st.param.b64 	[param0], %rd37;
	.param .b64 param1;
	st.param.b64 	[param1], %rd4;
	.param .b32 retval0;
	call.uni (retval0), 
	vprintf, 
	(
	param0, 
	param1
	);
	ld.param.b32 	%r32, [retval0];
	} // callseq 10
$L__BB0_22:
	bar.warp.sync 	-1;
	setp.ne.s32 	%p12, %r1, 10;
	@%p12 bra 	$L__BB0_24;
	ld.global.u32 	%r34, [%rd2];
	st.local.u32 	[%rd1], %r34;
	mov.u64 	%rd39, $str$1;
	cvta.global.u64 	%rd40, %rd39;
	{ // callseq 11, 0
	.param .b64 param0;
	st.param.b64 	[param0], %rd40;
	.param .b64 param1;
	st.param.b64 	[param1], %rd4;
	.param .b32 retval0;
	call.uni (retval0), 
	vprintf, 
	(
	param0, 
	param1
	);
	ld.param.b32 	%r35, [retval0];
	} // callseq 11
$L__BB0_24:
	bar.warp.sync 	-1;
	setp.ne.s32 	%p13, %r1, 11;
	@%p13 bra 	$L__BB0_26;
	ld.global.u32 	%r37, [%rd2];
	st.local.u32 	[%rd1], %r37;
	mov.u64 	%rd42, $str$1;
	cvta.global.u64 	%rd43, %rd42;
	{ // callseq 12, 0
	.param .b64 param0;
	st.param.b64 	[param0], %rd43;
	.param .b64 param1;
	st.param.b64 	[param1], %rd4;
	.param .b32 retval0;
	call.uni (retval0), 
	vprintf, 
	(
	param0, 
	param1
	);
	ld.param.b32 	%r38, [retval0];
	} // callseq 12
$L__BB0_26:
	bar.warp.sync 	-1;
	setp.ne.s32 	%p14, %r1, 12;
	@%p14 bra 	$L__BB0_28;
	ld.global.u32 	%r40, [%rd2];
	st.local.u32 	[%rd1], %r40;
	mov.u64 	%rd45, $str$1;
	cvta.global.u64 	%rd46, %rd45;
	{ // callseq 13, 0
	.param .b64 param0;
	st.param.b64 	[param0], %rd46;
	.param .b64 param1;
	st.param.b64 	[param1], %rd4;
	.param .b32 retval0;
	call.uni (retval0), 
	vprintf, 
	(
	param0, 
	param1
	);
	ld.param.b32 	%r41, [retval0];
	} // callseq 13
$L__BB0_28:
	bar.warp.sync 	-1;
	setp.ne.s32 	%p15, %r1, 13;
	@%p15 bra 	$L__BB0_30;
	ld.global.u32 	%r43, [%rd2];
	st.local.u32 	[%rd1], %r43;
	mov.u64 	%rd48, $str$1;
	cvta.global.u64 	%rd49, %rd48;
	{ // callseq 14, 0
	.param .b64 param0;
	st.param.b64 	[param0], %rd49;
	.param .b64 param1;
	st.param.b64 	[param1], %rd4;
	.param .b32 retval0;
	call.uni (retval0), 
	vprintf, 
	(
	param0, 
	param1
	);
	ld.param.b32 	%r44, [retval0];
	} // callseq 14
$L__BB0_30:
	bar.warp.sync 	-1;
	setp.ne.s32 	%p16, %r1, 14;
	@%p16 bra 	$L__BB0_32;
	ld.global.u32 	%r46, [%rd2];
	st.local.u32 	[%rd1], %r46;
	mov.u64 	%rd51, $str$1;
	cvta.global.u64 	%rd52, %rd51;
	{ // callseq 15, 0
	.param .b64 param0;
	st.param.b64 	[param0], %rd52;
	.param .b64 param1;
	st.param.b64 	[param1], %rd4;
	.param .b32 retval0;
	call.uni (retval0), 
	vprintf, 
	(
	param0, 
	param1
	);
	ld.param.b32 	%r47, [retval0];
	} // callseq 15
$L__BB0_32:
	bar.warp.sync 	-1;
	setp.ne.s32 	%p17, %r1, 15;
	@%p17 bra 	$L__BB0_34;
	ld.global.u32 	%r49, [%rd2];
	st.local.u32 	[%rd1], %r49;
	mov.u64 	%rd54, $str$1;
	cvta.global.u64 	%rd55, %rd54;
	{ // callseq 16, 0
	.param .b64 param0;
	st.param.b64 	[param0], %rd55;
	.param .b64 param1;
	st.param.b64 	[param1], %rd4;
	.param .b32 retval0;
	call.uni (retval0), 
	vprintf, 
	(
	param0, 
	param1
	);
	ld.param.b32 	%r50, [retval0];
	} // callseq 16
$L__BB0_34:
	setp.ne.s32 	%p18, %r1, 0;
	bar.warp.sync 	-1;
	@%p18 bra 	$L__BB0_36;
	mov.u64 	%rd57, $str$2;
	cvta.global.u64 	%rd58, %rd57;
	{ // callseq 17, 0
	.param .b64 param0;
	st.param.b64 	[param0], %rd58;
	.param .b64 param1;
	st.param.b64 	[param1], 0;
	.param .b32 retval0;
	call.uni (retval0), 
	vprintf, 
	(
	param0, 
	param1
	);
	ld.param.b32 	%r52, [retval0];
	} // callseq 17
$L__BB0_36:
	bar.warp.sync 	-1;
	setp.ne.s32 	%p19, %r1, 16;
	@%p19 bra 	$L__BB0_38;
	ld.global.u32 	%r54, [%rd2];
	st.local.u32 	[%rd1], %r54;
	mov.u64 	%rd59, $str$1;
	cvta.global.u64 	%rd60, %rd59;
	{ // callseq 18, 0
	.param .b64 param0;
	st.param.b64 	[param0], %rd60;
	.param .b64 param1;
	st.param.b64 	[param1], %rd4;
	.param .b32 retval0;
	call.uni (retval0), 
	vprintf, 
	(
	param0, 
	param1
	);
	ld.param.b32 	%r55, [retval0];
	} // callseq 18
$L__BB0_38:
	bar.warp.sync 	-1;
	setp.ne.s32 	%p20, %r1, 17;
	@%p20 bra 	$L__BB0_40;
	ld.global.u32 	%r57, [%rd2];
	st.local.u32 	[%rd1], %r57;
	mov.u64 	%rd62, $str$1;
	cvta.global.u64 	%rd63, %rd62;
	{ // callseq 19, 0
	.param .b64 param0;
	st.param.b64 	[param0], %rd63;
	.param .b64 param1;
	st.param.b64 	[param1], %rd4;
	.param .b32 retval0;
	call.uni (retval0), 
	vprintf, 
	(
	param0, 
	param1
	);
	ld.param.b32 	%r58, [retval0];
	} // callseq 19
$L__BB0_40:
	bar.warp.sync 	-1;
	setp.ne.s32 	%p21, %r1, 18;
	@%p21 bra 	$L__BB0_42;
	ld.global.u32 	%r60, [%rd2];
	st.local.u32 	[%rd1], %r60;
	mov.u64 	%rd65, $str$1;
	cvta.global.u64 	%rd66, %rd65;
	{ // callseq 20, 0
	.param .b64 param0;
	st.param.b64 	[param0], %rd66;
	.param .b64 param1;
	st.param.b64 	[param1], %rd4;
	.param .b32 retval0;
	call.uni (retval0), 
	vprintf, 
	(
	param0, 
	param1
	);
	ld.param.b32 	%r61, [retval0];
	} // callseq 20
$L__BB0_42:
	bar.warp.sync 	-1;
	setp.ne.s32 	%p22, %r1, 19;
	@%p22 bra 	$L__BB0_44;
	ld.global.u32 	%r63, [%rd2];
	st.local.u32 	[%rd1], %r63;
	mov.u64 	%rd68, $str$1;
	cvta.global.u64 	%rd69, %rd68;
	{ // callseq 21, 0
	.param .b64 param0;
	st.param.b64 	[param0], %rd69;
	.param .b64 param1;
	st.param.b64 	[param1], %rd4;
	.param .b32 retval0;
	call.uni (retval0), 
	vprintf, 
	(
	param0, 
	param1
	);
	ld.param.b32 	%r64, [retval0];
	} // callseq 21
$L__BB0_44:
	bar.warp.sync 	-1;
	setp.ne.s32 	%p23, %r1, 20;
	@%p23 bra 	$L__BB0_46;
	ld.global.u32 	%r66, [%rd2];
	st.local.u32 	[%rd1], %r66;
	mov.u64 	%rd71, $str$1;
	cvta.global.u64 	%rd72, %rd71;
	{ // callseq 22, 0
	.param .b64 param0;
	st.param.b64 	[param0], %rd72;
	.param .b64 param1;
	st.param.b64 	[param1], %rd4;
	.param .b32 retval0;
	call.uni (retval0), 
	vprintf, 
	(
	param0, 
	param1
	);
	ld.param.b32 	%r67, [retval0];
	} // callseq 22
$L__BB0_46:
	bar.warp.sync 	-1;
	setp.ne.s32 	%p24, %r1, 21;
	@%p24 bra 	$L__BB0_48;
	ld.global.u32 	%r69, [%rd2];
	st.local.u32 	[%rd1], %r69;
	mov.u64 	%rd74, $str$1;
	cvta.global.u64 	%rd75, %rd74;
	{ // callseq 23, 0
	.param .b64 param0;
	st.param.b64 	[param0], %rd75;
	.param .b64 param1;
	st.param.b64 	[param1], %rd4;
	.param .b32 retval0;
	call.uni (retval0), 
	vprintf, 
	(
	param0, 
	param1
	);
	ld.param.b32 	%r70, [retval0];
	} // callseq 23
$L__BB0_48:
	bar.warp.sync 	-1;
	setp.ne.s32 	%p25, %r1, 22;
	@%p25 bra 	$L__BB0_50;
	ld.global.u32 	%r72, [%rd2];
	st.local.u32 	[%rd1], %r72;
	mov.u64 	%rd77, $str$1;
	cvta.global.u64 	%rd78, %rd77;
	{ // callseq 24, 0
	.param .b64 param0;
	st.param.b64 	[param0], %rd78;
	.param .b64 param1;
	st.param.b64 	[param1], %rd4;
	.param .b32 retval0;
	call.uni (retval0), 
	vprintf, 
	(
	param0, 
	param1
	);
	ld.param.b32 	%r73, [retval0];
	} // callseq 24
$L__BB0_50:
	bar.warp.sync 	-1;
	setp.ne.s32 	%p26, %r1, 23;
	@%p26 bra 	$L__BB0_52;
	ld.global.u32 	%r75, [%rd2];
	st.local.u32 	[%rd1], %r75;
	mov.u64 	%rd80, $str$1;
	cvta.global.u64 	%rd81, %rd80;
	{ // callseq 25, 0
	.param .b64 param0;
	st.param.b64 	[param0], %rd81;
	.param .b64 param1;
	st.param.b64 	[param1], %rd4;
	.param .b32 retval0;
	call.uni (retval0), 
	vprintf, 
	(
	param0, 
	param1
	);
	ld.param.b32 	%r76, [retval0];
	} // callseq 25
$L__BB0_52:
	bar.warp.sync 	-1;
	setp.ne.s32 	%p27, %r1, 24;
	@%p27 bra 	$L__BB0_54;
	ld.global.u32 	%r78, [%rd2];
	st.local.u32 	[%rd1], %r78;
	mov.u64 	%rd83, $str$1;
	cvta.global.u64 	%rd84, %rd83;
	{ // callseq 26, 0
	.param .b64 param0;
	st.param.b64 	[param0], %rd84;
	.param .b64 param1;
	st.param.b64 	[param1], %rd4;
	.param .b32 retval0;
	call.uni (retval0), 
	vprintf, 
	(
	param0, 
	param1
	);
	ld.param.b32 	%r79, [retval0];
	} // callseq 26
$L__BB0_54:
	bar.warp.sync 	-1;
	setp.ne.s32 	%p28, %r1, 25;
	@%p28 bra 	$L__BB0_56;
	ld.global.u32 	%r81, [%rd2];
	st.local.u32 	[%rd1], %r81;
	mov.u64 	%rd86, $str$1;
	cvta.global.u64 	%rd87, %rd86;
	{ // callseq 27, 0
	.param .b64 param0;
	st.param.b64 	[param0], %rd87;
	.param .b64 param1;
	st.param.b64 	[param1], %rd4;
	.param .b32 retval0;
	call.uni (retval0), 
	vprintf, 
	(
	param0, 
	param1
	);
	ld.param.b32 	%r82, [retval0];
	} // callseq 27
$L__BB0_56:
	bar.warp.sync 	-1;
	setp.ne.s32 	%p29, %r1, 26;
	@%p29 bra 	$L__BB0_58;
	ld.global.u32 	%r84, [%rd2];
	st.local.u32 	[%rd1], %r84;
	mov.u64 	%rd89, $str$1;
	cvta.global.u64 	%rd90, %rd89;
	{ // callseq 28, 0
	.param .b64 param0;
	st.param.b64 	[param0], %rd90;
	.param .b64 param1;
	st.param.b64 	[param1], %rd4;
	.param .b32 retval0;
	call.uni (retval0), 
	vprintf, 
	(
	param0, 
	param1
	);
	ld.param.b32 	%r85, [retval0];
	} // callseq 28
$L__BB0_58:
	bar.warp.sync 	-1;
	setp.ne.s32 	%p30, %r1, 27;
	@%p30 bra 	$L__BB0_60;
	ld.global.u32 	%r87, [%rd2];
	st.local.u32 	[%rd1], %r87;
	mov.u64 	%rd92, $str$1;
	cvta.global.u64 	%rd93, %rd92;
	{ // callseq 29, 0
	.param .b64 param0;
	st.param.b64 	[param0], %rd93;
	.param .b64 param1;
	st.param.b64 	[param1], %rd4;
	.param .b32 retval0;
	call.uni (retval0), 
	vprintf, 
	(
	param0, 
	param1
	);
	ld.param.b32 	%r88, [retval0];
	} // callseq 29
$L__BB0_60:
	bar.warp.sync 	-1;
	setp.ne.s32 	%p31, %r1, 28;
	@%p31 bra 	$L__BB0_62;
	ld.global.u32 	%r90, [%rd2];
	st.local.u32 	[%rd1], %r90;
	mov.u64 	%rd95, $str$1;
	cvta.global.u64 	%rd96, %rd95;
	{ // callseq 30, 0
	.param .b64 param0;
	st.param.b64 	[param0], %rd96;
	.param .b64 param1;
	st.param.b64 	[param1], %rd4;
	.param .b32 retval0;
	call.uni (retval0), 
	vprintf, 
	(
	param0, 
	param1
	);
	ld.param.b32 	%r91, [retval0];
	} // callseq 30
$L__BB0_62:
	bar.warp.sync 	-1;
	setp.ne.s32 	%p32, %r1, 29;
	@%p32 bra 	$L__BB0_64;
	ld.global.u32 	%r93, [%rd2];
	st.local.u32 	[%rd1], %r93;
	mov.u64 	%rd98, $str$1;
	cvta.global.u64 	%rd99, %rd98;
	{ // callseq 31, 0
	.param .b64 param0;
	st.param.b64 	[param0], %rd99;
	.param .b64 param1;
	st.param.b64 	[param1], %rd4;
	.param .b32 retval0;
	call.uni (retval0), 
	vprintf, 
	(
	param0, 
	param1
	);
	ld.param.b32 	%r94, [retval0];
	} // callseq 31
$L__BB0_64:
	bar.warp.sync 	-1;
	setp.ne.s32 	%p33, %r1, 30;
	@%p33 bra 	$L__BB0_66;
	ld.global.u32 	%r96, [%rd2];
	st.local.u32 	[%rd1], %r96;
	mov.u64 	%rd101, $str$1;
	cvta.global.u64 	%rd102, %rd101;
	{ // callseq 32, 0
	.param .b64 param0;
	st.param.b64 	[param0], %rd102;
	.param .b64 param1;
	st.param.b64 	[param1], %rd4;
	.param .b32 retval0;
	call.uni (retval0), 
	vprintf, 
	(
	param0, 
	param1
	);
	ld.param.b32 	%r97, [retval0];
	} // callseq 32
$L__BB0_66:
	bar.warp.sync 	-1;
	setp.ne.s32 	%p34, %r1, 31;
	@%p34 bra 	$L__BB0_68;
	ld.global.u32 	%r99, [%rd2];
	st.local.u32 	[%rd1], %r99;
	mov.u64 	%rd104, $str$1;
	cvta.global.u64 	%rd105, %rd104;
	{ // callseq 33, 0
	.param .b64 param0;
	st.param.b64 	[param0], %rd105;
	.param .b64 param1;
	st.param.b64 	[param1], %rd4;
	.param .b32 retval0;
	call.uni (retval0), 
	vprintf, 
	(
	param0, 
	param1
	);
	ld.param.b32 	%r100, [retval0];
	} // callseq 33
$L__BB0_68:
	setp.ne.s32 	%p35, %r1, 0;
	bar.warp.sync 	-1;
	@%p35 bra 	$L__BB0_70;
	mov.u64 	%rd107, $str$3;
	cvta.global.u64 	%rd108, %rd107;
	{ // callseq 34, 0
	.param .b64 param0;
	st.param.b64 	[param0], %rd108;
	.param .b64 param1;
	st.param.b64 	[param1], 0;
	.param .b32 retval0;
	call.uni (retval0), 
	vprintf, 
	(
	param0, 
	param1
	);
	ld.param.b32 	%r102, [retval0];
	} // callseq 34
$L__BB0_70:
	bar.sync 	0;
	and.b32  	%r104, %r1, 7;
	ld.global.u32 	%r105, [%rd2];
	mad.lo.s32 	%r106, %r104, %r1, %r105;
	st.global.u32 	[%rd2], %r106;
	ret;

}


// ===== COMPILED SASS (sm_100) =====

	.target	sm_100

	.elftype	@"ET_EXEC"


//--------------------- .note.nv.tkinfo           --------------------------
	.section	.note.nv.tkinfo,"",@"SHT_NOTE"
	.sectionflags	@"SHF_NOTE_NV_TKINFO"
	.tkinfo
        /*0018*/ 	.word	0x00000002
        /*0030*/ 	.string	""
        /*0030*/ 	.string	"ptxas"
        /*0030*/ 	.string	"Cuda compilation tools, release 13.0, V13.0.88"
        /*0030*/ 	.string	"Build cuda_13.0.r13.0/compiler.36424714_0"
        /*0030*/ 	.string	"-arch sm_100 -m 64 "



//--------------------- .note.nv.cuinfo           --------------------------
	.section	.note.nv.cuinfo,"",@"SHT_NOTE"
	.sectionflags	@"SHF_NOTE_NV_CUINFO"
        /*0018*/ 	.short	0x0002
        /*001a*/ 	.short	0x0064
        /*001c*/ 	.short	0x0082
	.zero		2


//--------------------- .nv.info                  --------------------------
	.section	.nv.info,"",@"SHT_CUDA_INFO"
	.align	4


	//----- nvinfo : EIATTR_REGCOUNT
	.align		4
        /*0000*/ 	.byte	0x04, 0x2f
        /*0002*/ 	.short	(.L_5 - .L_4)
	.align		4
.L_4:
        /*0004*/ 	.word	index@(_Z15WorkbenchKernelPi)
        /*0008*/ 	.word	0x0000001a


	//----- nvinfo : EIATTR_FRAME_SIZE
	.align		4
.L_5:
        /*000c*/ 	.byte	0x04, 0x11
        /*000e*/ 	.short	(.L_7 - .L_6)
	.align		4
.L_6:
        /*0010*/ 	.word	index@(_Z15WorkbenchKernelPi)
        /*0014*/ 	.word	0x00000008


	//----- nvinfo : EIATTR_MIN_STACK_SIZE
	.align		4
.L_7:
        /*0018*/ 	.byte	0x04, 0x12
        /*001a*/ 	.short	(.L_9 - .L_8)
	.align		4
.L_8:
        /*001c*/ 	.word	index@(_Z15WorkbenchKernelPi)
        /*0020*/ 	.word	0x00000008
.L_9:


//--------------------- .nv.compat                --------------------------
	.section	.nv.compat,"",@"SHT_CUDA_COMPAT_INFO"
	.align	4
        /*0000*/ 	.byte	0x02, 0x09, 0x00, 0x00, 0x02, 0x02, 0x01, 0x00, 0x02, 0x05, 0x05, 0x00, 0x03, 0x07, 0x01, 0x01
        /*0010*/ 	.byte	0x02, 0x03, 0x00, 0x00, 0x02, 0x06, 0x01, 0x00, 0x04, 0x0b, 0x08, 0x00, 0x09, 0x00, 0x00, 0x00
        /*0020*/ 	.byte	0x00, 0x00, 0x00, 0x00


//--------------------- .nv.info._Z15WorkbenchKernelPi --------------------------
	.section	.nv.info._Z15WorkbenchKernelPi,"",@"SHT_CUDA_INFO"
	.sectionflags	@""
	.align	4


	//----- nvinfo : EIATTR_CUDA_API_VERSION
	.align		4
        /*0000*/ 	.byte	0x04, 0x37
        /*0002*/ 	.short	(.L_11 - .L_10)
.L_10:
        /*0004*/ 	.word	0x00000082


	//----- nvinfo : EIATTR_KPARAM_INFO
	.align		4
.L_11:
        /*0008*/ 	.byte	0x04, 0x17
        /*000a*/ 	.short	(.L_13 - .L_12)
.L_12:
        /*000c*/ 	.word	0x00000000
        /*0010*/ 	.short	0x0000
        /*0012*/ 	.short	0x0000
        /*0014*/ 	.byte	0x00, 0xf5, 0x21, 0x00


	//----- nvinfo : EIATTR_SPARSE_MMA_MASK
	.align		4
.L_13:
        /*0018*/ 	.byte	0x03, 0x50
        /*001a*/ 	.short	0x0000


	//----- nvinfo : EIATTR_MAXREG_COUNT
	.align		4
        /*001c*/ 	.byte	0x03, 0x1b
        /*001e*/ 	.short	0x00ff


	//----- nvinfo : EIATTR_NUM_BARRIERS
	.align		4
        /*0020*/ 	.byte	0x02, 0x4c
        /*0022*/ 	.byte	0x01
	.zero		1


	//----- nvinfo : EIATTR_EXTERNS
	.align		4
        /*0024*/ 	.byte	0x04, 0x0f
        /*0026*/ 	.short	(.L_15 - .L_14)


	//   ....[0]....
	.align		4
.L_14:
        /*0028*/ 	.word	index@(vprintf)


	//----- nvinfo : EIATTR_MERCURY_ISA_VERSION
	.align		4
.L_15:
        /*002c*/ 	.byte	0x03, 0x5f
        /*002e*/ 	.short	0x0101


	//----- nvinfo : EIATTR_COOP_GROUP_MASK_REGIDS
	.align		4
        /*0030*/ 	.byte	0x04, 0x29
        /*0032*/ 	.short	(.L_17 - .L_16)


	//   ....[0]....
.L_16:
        /*0034*/ 	.word	0xffffffff


	//   ....[1]....
        /*0038*/ 	.word	0xffffffff


	//   ....[2]....
        /*003c*/ 	.word	0xffffffff


	//   ....[3]....
        /*0040*/ 	.word	0xffffffff


	//   ....[4]....
        /*0044*/ 	.word	0xffffffff


	//   ....[5]....
        /*0048*/ 	.word	0xffffffff


	//   ....[6]....
        /*004c*/ 	.word	0xffffffff


	//   ....[7]....
        /*0050*/ 	.word	0xffffffff


	//   ....[8]....
        /*0054*/ 	.word	0xffffffff


	//   ....[9]....
        /*0058*/ 	.word	0xffffffff


	//   ....[10]....
        /*005c*/ 	.word	0xffffffff


	//   ....[11]....
        /*0060*/ 	.word	0xffffffff


	//   ....[12]....
        /*0064*/ 	.word	0xffffffff


	//   ....[13]....
        /*0068*/ 	.word	0xffffffff


	//   ....[14]....
        /*006c*/ 	.word	0xffffffff


	//   ....[15]....
        /*0070*/ 	.word	0xffffffff


	//   ....[16]....
        /*0074*/ 	.word	0xffffffff


	//   ....[17]....
        /*0078*/ 	.word	0xffffffff


	//   ....[18]....
        /*007c*/ 	.word	0xffffffff


	//   ....[19]....
        /*0080*/ 	.word	0xffffffff


	//   ....[20]....
        /*0084*/ 	.word	0xffffffff


	//   ....[21]....
        /*0088*/ 	.word	0xffffffff


	//   ....[22]....
        /*008c*/ 	.word	0xffffffff


	//   ....[23]....
        /*0090*/ 	.word	0xffffffff


	//   ....[24]....
        /*0094*/ 	.word	0xffffffff


	//   ....[25]....
        /*0098*/ 	.word	0xffffffff


	//   ....[26]....
        /*009c*/ 	.word	0xffffffff


	//   ....[27]....
        /*00a0*/ 	.word	0xffffffff


	//   ....[28]....
        /*00a4*/ 	.word	0xffffffff


	//   ....[29]....
        /*00a8*/ 	.word	0xffffffff


	//   ....[30]....
        /*00ac*/ 	.word	0xffffffff


	//   ....[31]....
        /*00b0*/ 	.word	0xffffffff


	//   ....[32]....
        /*00b4*/ 	.word	0xffffffff


	//   ....[33]....
        /*00b8*/ 	.word	0xffffffff


	//   ....[34]....
        /*00bc*/ 	.word	0x0500000f


	//   ....[35]....
        /*00c0*/ 	.word	0x0500000f


	//   ....[36]....
        /*00c4*/ 	.word	0x0500000f


	//   ....[37]....
        /*00c8*/ 	.word	0x0500000f


	//   ....[38]....
        /*00cc*/ 	.word	0x0500000f


	//   ....[39]....
        /*00d0*/ 	.word	0x0500000f


	//   ....[40]....
        /*00d4*/ 	.word	0x0500000f


	//   ....[41]....
        /*00d8*/ 	.word	0x0500000f


	//   ....[42]....
        /*00dc*/ 	.word	0x0500000f


	//   ....[43]....
        /*00e0*/ 	.word	0x0500000f


	//   ....[44]....
        /*00e4*/ 	.word	0x0500000f


	//   ....[45]....
        /*00e8*/ 	.word	0x0500000f


	//   ....[46]....
        /*00ec*/ 	.word	0x0500000f


	//   ....[47]....
        /*00f0*/ 	.word	0x0500000f


	//   ....[48]....
        /*00f4*/ 	.word	0x0500000f


	//   ....[49]....
        /*00f8*/ 	.word	0x0500000f


	//   ....[50]....
        /*00fc*/ 	.word	0x0500000f


	//   ....[51]....
        /*0100*/ 	.word	0x0500000f


	//   ....[52]....
        /*0104*/ 	.word	0x0500000f


	//   ....[53]....
        /*0108*/ 	.word	0x0500000f


	//   ....[54]....
        /*010c*/ 	.word	0x0500000f


	//   ....[55]....
        /*0110*/ 	.word	0x0500000f


	//   ....[56]....
        /*0114*/ 	.word	0x0500000f


	//   ....[57]....
        /*0118*/ 	.word	0x0500000f


	//   ....[58]....
        /*011c*/ 	.word	0x0500000f


	//   ....[59]....
        /*0120*/ 	.word	0x0500000f


	//   ....[60]....
        /*0124*/ 	.word	0x0500000f


	//   ....[61]....
        /*0128*/ 	.word	0x0500000f


	//   ....[62]....
        /*012c*/ 	.word	0x0500000f


	//   ....[63]....
        /*0130*/ 	.word	0x0500000f


	//   ....[64]....
        /*0134*/ 	.word	0x0500000f


	//   ....[65]....
        /*0138*/ 	.word	0x0500000f


	//   ....[66]....
        /*013c*/ 	.word	0x0500000f


	//   ....[67]....
        /*0140*/ 	.word	0x0500000f


	//----- nvinfo : EIATTR_COOP_GROUP_INSTR_OFFSETS
	.align		4
.L_17:
        /*0144*/ 	.byte	0x04, 0x28
        /*0146*/ 	.short	(.L_19 - .L_18)


	//   ....[0]....
.L_18:
        /*0148*/ 	.word	0x00000160


	//   ....[1]....
        /*014c*/ 	.word	0x000002c0


	//   ....[2]....
        /*0150*/ 	.word	0x00000400


	//   ....[3]....
        /*0154*/ 	.word	0x00000540


	//   ....[4]....
        /*0158*/ 	.word	0x00000680


	//   ....[5]....
        /*015c*/ 	.word	0x000007c0


	//   ....[6]....
        /*0160*/ 	.word	0x00000900


	//   ....[7]....
        /*0164*/ 	.word	0x00000a40


	//   ....[8]....
        /*0168*/ 	.word	0x00000b80


	//   ....[9]....
        /*016c*/ 	.word	0x00000cc0


	//   ....[10]....
        /*0170*/ 	.word	0x00000e00


	//   ....[11]....
        /*0174*/ 	.word	0x00000f40


	//   ....[12]....
        /*0178*/ 	.word	0x00001080


	//   ....[13]....
        /*017c*/ 	.word	0x000011c0


	//   ....[14]....
        /*0180*/ 	.word	0x00001300


	//   ....[15]....
        /*0184*/ 	.word	0x00001440


	//   ....[16]....
        /*0188*/ 	.word	0x00001590


	//   ....[17]....
        /*018c*/ 	.word	0x00001670


	//   ....[18]....
        /*0190*/ 	.word	0x000017b0


	//   ....[19]....
        /*0194*/ 	.word	0x000018f0


	//   ....[20]....
        /*0198*/ 	.word	0x00001a30


	//   ....[21]....
        /*019c*/ 	.word	0x00001b70


	//   ....[22]....
        /*01a0*/ 	.word	0x00001cb0


	//   ....[23]....
        /*01a4*/ 	.word	0x00001df0


	//   ....[24]....
        /*01a8*/ 	.word	0x00001f30


	//   ....[25]....
        /*01ac*/ 	.word	0x00002070


	//   ....[26]....
        /*01b0*/ 	.word	0x000021b0


	//   ....[27]....
        /*01b4*/ 	.word	0x000022f0


	//   ....[28]....
        /*01b8*/ 	.word	0x00002430


	//   ....[29]....
        /*01bc*/ 	.word	0x00002570


	//   ....[30]....
        /*01c0*/ 	.word	0x000026b0


	//   ....[31]....
        /*01c4*/ 	.word	0x000027f0


	//   ....[32]....
        /*01c8*/ 	.word	0x00002930


	//   ....[33]....
        /*01cc*/ 	.word	0x00002a80


	//   ....[34]....
        /*01d0*/ 	.word	0x00002bf0


	//   ....[35]....
        /*01d4*/ 	.word	0x00002c50


	//   ....[36]....
        /*01d8*/ 	.word	0x00002cc0


	//   ....[37]....
        /*01dc*/ 	.word	0x00002d30


	//   ....[38]....
        /*01e0*/ 	.word	0x00002da0


	//   ....[39]....
        /*01e4*/ 	.word	0x00002e10


	//   ....[40]....
        /*01e8*/ 	.word	0x00002e80


	//   ....[41]....
        /*01ec*/ 	.word	0x00002ef0


	//   ....[42]....
        /*01f0*/ 	.word	0x00002f60


	//   ....[43]....
        /*01f4*/ 	.word	0x00002fd0


	//   ....[44]....
        /*01f8*/ 	.word	0x00003040


	//   ....[45]....
        /*01fc*/ 	.word	0x000030b0


	//   ....[46]....
        /*0200*/ 	.word	0x00003120


	//   ....[47]....
        /*0204*/ 	.word	0x00003190


	//   ....[48]....
        /*0208*/ 	.word	0x00003200


	//   ....[49]....
        /*020c*/ 	.word	0x00003270


	//   ....[50]....
        /*0210*/ 	.word	0x000032e0


	//   ....[51]....
        /*0214*/ 	.word	0x00003350


	//   ....[52]....
        /*0218*/ 	.word	0x000033c0


	//   ....[53]....
        /*021c*/ 	.word	0x00003430


	//   ....[54]....
        /*0220*/ 	.word	0x000034a0


	//   ....[55]....
        /*0224*/ 	.word	0x00003510


	//   ....[56]....
        /*0228*/ 	.word	0x00003580


	//   ....[57]....
        /*022c*/ 	.word	0x000035f0


	//   ....[58]....
        /*0230*/ 	.word	0x00003660


	//   ....[59]....
        /*0234*/ 	.word	0x000036d0


	//   ....[60]....
        /*0238*/ 	.word	0x00003740


	//   ....[61]....
        /*023c*/ 	.word	0x000037b0


	//   ....[62]....
        /*0240*/ 	.word	0x00003820


	//   ....[63]....
        /*0244*/ 	.word	0x00003890


	//   ....[64]....
        /*0248*/ 	.word	0x00003900


	//   ....[65]....
        /*024c*/ 	.word	0x00003970


	//   ....[66]....
        /*0250*/ 	.word	0x000039e0


	//   ....[67]....
        /*0254*/ 	.word	0x00003a50


	//----- nvinfo : EIATTR_VRC_CTA_INIT_COUNT
	.align		4
.L_19:
        /*0258*/ 	.byte	0x02, 0x4a
	.zero		1
	.zero		1


	//----- nvinfo : EIATTR_SYSCALL_OFFSETS
	.align		4
        /*025c*/ 	.byte	0x04, 0x46
        /*025e*/ 	.short	(.L_21 - .L_20)


	//   ....[0]....
.L_20:
        /*0260*/ 	.word	0x00000110


	//   ....[1]....
        /*0264*/ 	.word	0x00000280


	//   ....[2]....
        /*0268*/ 	.word	0x000003c0


	//   ....[3]....
        /*026c*/ 	.word	0x00000500


	//   ....[4]....
        /*0270*/ 	.word	0x00000640


	//   ....[5]....
        /*0274*/ 	.word	0x00000780


	//   ....[6]....
        /*0278*/ 	.word	0x000008c0


	//   ....[7]....
        /*027c*/ 	.word	0x00000a00


	//   ....[8]....
        /*0280*/ 	.word	0x00000b40


	//   ....[9]....
        /*0284*/ 	.word	0x00000c80


	//   ....[10]....
        /*0288*/ 	.word	0x00000dc0


	//   ....[11]....
        /*028c*/ 	.word	0x00000f00


	//   ....[12]....
        /*0290*/ 	.word	0x00001040


	//   ....[13]....
        /*0294*/ 	.word	0x00001180


	//   ....[14]....
        /*0298*/ 	.word	0x000012c0


	//   ....[15]....
        /*029c*/ 	.word	0x00001400


	//   ....[16]....
        /*02a0*/ 	.word	0x00001540


	//   ....[17]....
        /*02a4*/ 	.word	0x00001630


	//   ....[18]....
        /*02a8*/ 	.word	0x00001770


	//   ....[19]....
        /*02ac*/ 	.word	0x000018b0


	//   ....[20]....
        /*02b0*/ 	.word	0x000019f0


	//   ....[21]....
        /*02b4*/ 	.word	0x00001b30


	//   ....[22]....
        /*02b8*/ 	.word	0x00001c70


	//   ....[23]....
        /*02bc*/ 	.word	0x00001db0


	//   ....[24]....
        /*02c0*/ 	.word	0x00001ef0


	//   ....[25]....
        /*02c4*/ 	.word	0x00002030


	//   ....[26]....
        /*02c8*/ 	.word	0x00002170


	//   ....[27]....
        /*02cc*/ 	.word	0x000022b0


	//   ....[28]....
        /*02d0*/ 	.word	0x000023f0


	//   ....[29]....
        /*02d4*/ 	.word	0x00002530


	//   ....[30]....
        /*02d8*/ 	.word	0x00002670


	//   ....[31]....
        /*02dc*/ 	.word	0x000027b0


	//   ....[32]....
        /*02e0*/ 	.word	0x000028f0


	//   ....[33]....
        /*02e4*/ 	.word	0x00002a30


	//   ....[34]....
        /*02e8*/ 	.word	0x00002b10


	//----- nvinfo : EIATTR_EXIT_INSTR_OFFSETS
	.align		4
.L_21:
        /*02ec*/ 	.byte	0x04, 0x1c
        /*02ee*/ 	.short	(.L_23 - .L_22)


	//   ....[0]....
.L_22:
        /*02f0*/ 	.word	0x00002bc0


	//----- nvinfo : EIATTR_CRS_STACK_SIZE
	.align		4
.L_23:
        /*02f4*/ 	.byte	0x04, 0x1e
        /*02f6*/ 	.short	(.L_25 - .L_24)
.L_24:
        /*02f8*/ 	.word	0x00000000


	//----- nvinfo : EIATTR_CBANK_PARAM_SIZE
	.align		4
.L_25:
        /*02fc*/ 	.byte	0x03, 0x19
        /*02fe*/ 	.short	0x0008


	//----- nvinfo : EIATTR_PARAM_CBANK
	.align		4
        /*0300*/ 	.byte	0x04, 0x0a
        /*0302*/ 	.short	(.L_27 - .L_26)
	.align		4
.L_26:
        /*0304*/ 	.word	index@(.nv.constant0._Z15WorkbenchKernelPi)
        /*0308*/ 	.short	0x0380
        /*030a*/ 	.short	0x0008


	//----- nvinfo : EIATTR_SW_WAR
	.align		4
.L_27:
        /*030c*/ 	.byte	0x04, 0x36
        /*030e*/ 	.short	(.L_29 - .L_28)
.L_28:
        /*0310*/ 	.word	0x00000008
.L_29:


//--------------------- .nv.callgraph             --------------------------
	.section	.nv.callgraph,"",@"SHT_CUDA_CALLGRAPH"
	.align	4
	.sectionentsize	8
	.align		4
        /*0000*/ 	.word	0x00000000
	.align		4
        /*0004*/ 	.word	0xffffffff
	.align		4
        /*0008*/ 	.word	index@(_Z15WorkbenchKernelPi)
	.align		4
        /*000c*/ 	.word	index@(vprintf)
	.align		4
        /*0010*/ 	.word	0x00000000
	.align		4
        /*0014*/ 	.word	0xfffffffe
	.align		4
        /*0018*/ 	.word	0x00000000
	.align		4
        /*001c*/ 	.word	0xfffffffd
	.align		4
        /*0020*/ 	.word	0x00000000
	.align		4
        /*0024*/ 	.word	0xfffffffc


//--------------------- .nv.constant4             --------------------------
	.section	.nv.constant4,"a",@progbits
	.align	8
	.align		8
.nv.constant4:
        /*0000*/ 	.dword	vprintf
	.align		8
        /*0008*/ 	.dword	$str
	.align		8
        /*0010*/ 	.dword	$str$1
	.align		8
        /*0018*/ 	.dword	$str$2
	.align		8
        /*0020*/ 	.dword	$str$3


//--------------------- .text._Z15WorkbenchKernelPi --------------------------
	.section	.text._Z15WorkbenchKernelPi,"ax",@progbits
	.align	128
        .global         _Z15WorkbenchKernelPi
        .type           _Z15WorkbenchKernelPi,@function
        .size           _Z15WorkbenchKernelPi,(.L_x_205 - _Z15WorkbenchKernelPi)
        .other          _Z15WorkbenchKernelPi,@"STO_CUDA_ENTRY STV_DEFAULT"
_Z15WorkbenchKernelPi:
.text._Z15WorkbenchKernelPi:
[----:B------:R-:W0:Y:S01]  /*0000*/  LDC R1, c[0x0][0x37c] ;  /* 0x0000df00ff017b82 */ /* 0x000e220000000800 */
[----:B------:R-:W1:Y:S01]  /*0010*/  S2R R23, SR_TID.X ;  /* 0x0000000000177919 */ /* 0x000e620000002100 */
[----:B------:R-:W2:Y:S01]  /*0020*/  LDCU UR4, c[0x0][0x2f8] ;  /* 0x00005f00ff0477ac */ /* 0x000ea20008000800 */
[----:B0-----:R-:W-:Y:S01]  /*0030*/  VIADD R1, R1, 0xfffffff8 ;  /* 0xfffffff801017836 */ /* 0x001fe20000000000 */
[----:B------:R-:W-:Y:S01]  /*0040*/  BSSY.RECONVERGENT B6, `(.L_x_0) ;  /* 0x000000e000067945 */ /* 0x000fe20003800200 */
[----:B------:R-:W0:Y:S03]  /*0050*/  LDCU UR5, c[0x0][0x2fc] ;  /* 0x00005f80ff0577ac */ /* 0x000e260008000800 */
[----:B--2---:R-:W-:-:S05]  /*0060*/  IADD3 R2, P1, PT, R1, UR4, RZ ;  /* 0x0000000401027c10 */ /* 0x004fca000ff3e0ff */
[----:B0-----:R-:W-:Y:S01]  /*0070*/  IMAD.X R22, RZ, RZ, UR5, P1 ;  /* 0x00000005ff167e24 */ /* 0x001fe200088e06ff */
[----:B-1----:R-:W-:-:S13]  /*0080*/  ISETP.NE.AND P0, PT, R23, RZ, PT ;  /* 0x000000ff1700720c */ /* 0x002fda0003f05270 */
[----:B------:R-:W-:Y:S05]  /*0090*/  @P0 BRA `(.L_x_1) ;  /* 0x0000000000200947 */ /* 0x000fea0003800000 */
[----:B------:R-:W-:Y:S01]  /*00a0*/  MOV R0, 0x0 ;  /* 0x0000000000007802 */ /* 0x000fe20000000f00 */
[----:B------:R-:W0:Y:S01]  /*00b0*/  LDCU.64 UR4, c[0x4][0x8] ;  /* 0x01000100ff0477ac */ /* 0x000e220008000a00 */
[----:B------:R-:W-:Y:S02]  /*00c0*/  CS2R R6, SRZ ;  /* 0x0000000000067805 */ /* 0x000fe4000001ff00 */
[----:B------:R1:W2:Y:S01]  /*00d0*/  LDC.64 R8, c[0x4][R0] ;  /* 0x0100000000087b82 */ /* 0x0002a20000000a00 */
[----:B0-----:R-:W-:Y:S02]  /*00e0*/  IMAD.U32 R4, RZ, RZ, UR4 ;  /* 0x00000004ff047e24 */ /* 0x001fe4000f8e00ff */
[----:B-1----:R-:W-:-:S07]  /*00f0*/  IMAD.U32 R5, RZ, RZ, UR5 ;  /* 0x00000005ff057e24 */ /* 0x002fce000f8e00ff */
[----:B------:R-:W-:-:S07]  /*0100*/  LEPC R20, `(.L_x_1) ;  /* 0x000000001014794e */ /* 0x000fce0000000000 */
[----:B--2---:R-:W-:Y:S05]  /*0110*/  CALL.ABS.NOINC R8 ;  /* 0x0000000008007343 */ /* 0x004fea0003c00000 */
.L_x_1:
[----:B------:R-:W-:Y:S05]  /*0120*/  BSYNC.RECONVERGENT B6 ;  /* 0x0000000000067941 */ /* 0x000fea0003800200 */
.L_x_0:
[----:B------:R-:W-:Y:S01]  /*0130*/  UMOV UR4, 0xffffffff ;  /* 0xffffffff00047882 */ /* 0x000fe20000000000 */
[----:B------:R-:W-:Y:S02]  /*0140*/  ISETP.NE.AND P0, PT, R23, RZ, PT ;  /* 0x000000ff1700720c */ /* 0x000fe40003f05270 */
[----:B------:R-:W-:Y:S11]  /*0150*/  BRA.DIV UR4, `(.L_x_2) ;  /* 0x0000002a049c7947 */ /* 0x000ff6000b800000 */
[----:B------:R-:W-:Y:S01]  /*0160*/  NOP ;  /* 0x0000000000007918 */ /* 0x000fe20000000000 */
.L_x_104:
[----:B------:R-:W0:Y:S01]  /*0170*/  LDC.64 R18, c[0x0][0x380] ;  /* 0x0000e000ff127b82 */ /* 0x000e220000000a00 */
[----:B------:R-:W-:Y:S07]  /*0180*/  BSSY.RECONVERGENT B6, `(.L_x_3) ;  /* 0x0000011000067945 */ /* 0x000fee0003800200 */
[----:B------:R-:W1:Y:S01]  /*0190*/  LDC.64 R16, c[0x0][0x358] ;  /* 0x0000d600ff107b82 */ /* 0x000e620000000a00 */
[----:B0-----:R-:W-:Y:S01]  /*01a0*/  IMAD.WIDE.U32 R18, R23, 0x4, R18 ;  /* 0x0000000417127825 */ /* 0x001fe200078e0012 */
[----:B------:R-:W-:Y:S06]  /*01b0*/  @P0 BRA `(.L_x_4) ;  /* 0x0000000000340947 */ /* 0x000fec0003800000 */
[----:B-1----:R-:W-:Y:S02]  /*01c0*/  R2UR UR4, R16 ;  /* 0x00000000100472ca */ /* 0x002fe400000e0000 */
[----:B------:R-:W-:-:S13]  /*01d0*/  R2UR UR5, R17 ;  /* 0x00000000110572ca */ /* 0x000fda00000e0000 */
[----:B------:R-:W2:Y:S01]  /*01e0*/  LDG.E R0, desc[UR4][R18.64] ;  /* 0x0000000412007981 */ /* 0x000ea2000c1e1900 */
[----:B------:R-:W-:Y:S01]  /*01f0*/  MOV R3, 0x0 ;  /* 0x0000000000037802 */ /* 0x000fe20000000f00 */
[----:B------:R-:W0:Y:S01]  /*0200*/  LDCU.64 UR4, c[0x4][0x10] ;  /* 0x01000200ff0477ac */ /* 0x000e220008000a00 */
[----:B------:R-:W-:Y:S02]  /*0210*/  IMAD.MOV.U32 R6, RZ, RZ, R2 ;  /* 0x000000ffff067224 */ /* 0x000fe400078e0002 */
[----:B------:R1:W3:Y:S01]  /*0220*/  LDC.64 R8, c[0x4][R3] ;  /* 0x0100000003087b82 */ /* 0x0002e20000000a00 */
[----:B------:R-:W-:Y:S02]  /*0230*/  IMAD.MOV.U32 R7, RZ, RZ, R22 ;  /* 0x000000ffff077224 */ /* 0x000fe400078e0016 */
[----:B0-----:R-:W-:Y:S02]  /*0240*/  IMAD.U32 R4, RZ, RZ, UR4 ;  /* 0x00000004ff047e24 */ /* 0x001fe4000f8e00ff */
[----:B------:R-:W-:Y:S01]  /*0250*/  IMAD.U32 R5, RZ, RZ, UR5 ;  /* 0x00000005ff057e24 */ /* 0x000fe2000f8e00ff */
[----:B--23--:R1:W-:Y:S06]  /*0260*/  STL [R1], R0 ;  /* 0x0000000001007387 */ /* 0x00c3ec0000100800 */
[----:B------:R-:W-:-:S07]  /*0270*/  LEPC R20, `(.L_x_4) ;  /* 0x000000001014794e */ /* 0x000fce0000000000 */
[----:B-1----:R-:W-:Y:S05]  /*0280*/  CALL.ABS.NOINC R8 ;  /* 0x0000000008007343 */ /* 0x002fea0003c00000 */
.L_x_4:
[----:B------:R-:W-:Y:S05]  /*0290*/  BSYNC.RECONVERGENT B6 ;  /* 0x0000000000067941 */ /* 0x000fea0003800200 */
.L_x_3:
[----:B------:R-:W-:-:S03]  /*02a0*/  UMOV UR4, 0xffffffff ;  /* 0xffffffff00047882 */ /* 0x000fc60000000000 */
[----:B------:R-:W-:Y:S05]  /*02b0*/  BRA.DIV UR4, `(.L_x_5) ;  /* 0x0000002a04587947 */ /* 0x000fea000b800000 */
[----:B------:R-:W-:Y:S01]  /*02c0*/  NOP ;  /* 0x0000000000007918 */ /* 0x000fe20000000000 */
.L_x_107:
[----:B------:R-:W-:Y:S01]  /*02d0*/  ISETP.NE.AND P0, PT, R23, 0x1, PT ;  /* 0x000000011700780c */ /* 0x000fe20003f05270 */
[----:B------:R-:W-:-:S12]  /*02e0*/  BSSY.RECONVERGENT B6, `(.L_x_6) ;  /* 0x000000f000067945 */ /* 0x000fd80003800200 */
[----:B------:R-:W-:Y:S05]  /*02f0*/  @P0 BRA `(.L_x_7) ;  /* 0x0000000000340947 */ /* 0x000fea0003800000 */
        /* <DEDUP_REMOVED lines=13> */
.L_x_7:
[----:B------:R-:W-:Y:S05]  /*03d0*/  BSYNC.RECONVERGENT B6 ;  /* 0x0000000000067941 */ /* 0x000fea0003800200 */
.L_x_6:
[----:B------:R-:W-:-:S03]  /*03e0*/  UMOV UR4, 0xffffffff ;  /* 0xffffffff00047882 */ /* 0x000fc60000000000 */
[----:B------:R-:W-:Y:S05]  /*03f0*/  BRA.DIV UR4, `(.L_x_8) ;  /* 0x0000002a04247947 */ /* 0x000fea000b800000 */
[----:B------:R-:W-:Y:S01]  /*0400*/  NOP ;  /* 0x0000000000007918 */ /* 0x000fe20000000000 */
.L_x_110:
        /* <DEDUP_REMOVED lines=16> */
.L_x_10:
[----:B------:R-:W-:Y:S05]  /*0510*/  BSYNC.RECONVERGENT B6 ;  /* 0x0000000000067941 */ /* 0x000fea0003800200 */
.L_x_9:
[----:B------:R-:W-:-:S03]  /*0520*/  UMOV UR4, 0xffffffff ;  /* 0xffffffff00047882 */ /* 0x000fc60000000000 */
[----:B------:R-:W-:Y:S05]  /*0530*/  BRA.DIV UR4, `(.L_x_11) ;  /* 0x0000002604f07947 */ /* 0x000fea000b800000 */
[----:B------:R-:W-:Y:S01]  /*0540*/  NOP ;  /* 0x0000000000007918 */ /* 0x000fe20000000000 */
.L_x_113:
        /* <DEDUP_REMOVED lines=16> */
.L_x_13:
[----:B------:R-:W-:Y:S05]  /*0650*/  BSYNC.RECONVERGENT B6 ;  /* 0x0000000000067941 */ /* 0x000fea0003800200 */
.L_x_12:
[----:B------:R-:W-:-:S03]  /*0660*/  UMOV UR4, 0xffffffff ;  /* 0xffffffff00047882 */ /* 0x000fc60000000000 */
[----:B------:R-:W-:Y:S05]  /*0670*/  BRA.DIV UR4, `(.L_x_14) ;  /* 0x0000002604bc7947 */ /* 0x000fea000b800000 */
[----:B------:R-:W-:Y:S01]  /*0680*/  NOP ;  /* 0x0000000000007918 */ /* 0x000fe20000000000 */
.L_x_116:
        /* <DEDUP_REMOVED lines=16> */
.L_x_16:
[----:B------:R-:W-:Y:S05]  /*0790*/  BSYNC.RECONVERGENT B6 ;  /* 0x0000000000067941 */ /* 0x000fea0003800200 */
.L_x_15:
[----:B------:R-:W-:-:S03]  /*07a0*/  UMOV UR4, 0xffffffff ;  /* 0xffffffff00047882 */ /* 0x000fc60000000000 */
[----:B------:R-:W-:Y:S05]  /*07b0*/  BRA.DIV UR4, `(.L_x_17) ;  /* 0x0000002604887947 */ /* 0x000fea000b800000 */
[----:B------:R-:W-:Y:S01]  /*07c0*/  NOP ;  /* 0x0000000000007918 */ /* 0x000fe20000000000 */
.L_x_119:
        /* <DEDUP_REMOVED lines=16> */
.L_x_19:
[----:B------:R-:W-:Y:S05]  /*08d0*/  BSYNC.RECONVERGENT B6 ;  /* 0x0000000000067941 */ /* 0x000fea0003800200 */
.L_x_18:
[----:B------:R-:W-:-:S03]  /*08e0*/  UMOV UR4, 0xffffffff ;  /* 0xffffffff00047882 */ /* 0x000fc60000000000 */
[----:B------:R-:W-:Y:S05]  /*08f0*/  BRA.DIV UR4, `(.L_x_20) ;  /* 0x0000002604547947 */ /* 0x000fea000b800000 */
[----:B------:R-:W-:Y:S01]  /*0900*/  NOP ;  /* 0x0000000000007918 */ /* 0x000fe20000000000 */
.L_x_122:
        /* <DEDUP_REMOVED lines=16> */
.L_x_22:
[----:B------:R-:W-:Y:S05]  /*0a10*/  BSYNC.RECONVERGENT B6 ;  /* 0x0000000000067941 */ /* 0x000fea0003800200 */
.L_x_21:
[----:B------:R-:W-:-:S03]  /*0a20*/  UMOV UR4, 0xffffffff ;  /* 0xffffffff00047882 */ /* 0x000fc60000000000 */
[----:B------:R-:W-:Y:S05]  /*0a30*/  BRA.DIV UR4, `(.L_x_23) ;  /* 0x0000002604207947 */ /* 0x000fea000b800000 */
[----:B------:R-:W-:Y:S01]  /*0a40*/  NOP ;  /* 0x0000000000007918 */ /* 0x000fe20000000000 */
.L_x_125:
        /* <DEDUP_REMOVED lines=16> */
.L_x_25:
[----:B------:R-:W-:Y:S05]  /*0b50*/  BSYNC.RECONVERGENT B6 ;  /* 0x0000000000067941 */ /* 0x000fea0003800200 */
.L_x_24:
[----:B------:R-:W-:-:S03]  /*0b60*/  UMOV UR4, 0xffffffff ;  /* 0xffffffff00047882 */ /* 0x000fc60000000000 */
[----:B------:R-:W-:Y:S05]  /*0b70*/  BRA.DIV UR4, `(.L_x_26) ;  /* 0x0000002204ec7947 */ /* 0x000fea000b800000 */
[----:B------:R-:W-:Y:S01]  /*0b80*/  NOP ;  /* 0x0000000000007918 */ /* 0x000fe20000000000 */
.L_x_128:
        /* <DEDUP_REMOVED lines=16> */
.L_x_28:
[----:B------:R-:W-:Y:S05]  /*0c90*/  BSYNC.RECONVERGENT B6 ;  /* 0x0000000000067941 */ /* 0x000fea0003800200 */
.L_x_27:
[----:B------:R-:W-:-:S03]  /*0ca0*/  UMOV UR4, 0xffffffff ;  /* 0xffffffff00047882 */ /* 0x000fc60000000000 */
[----:B------:R-:W-:Y:S05]  /*0cb0*/  BRA.DIV UR4, `(.L_x_29) ;  /* 0x0000002204b87947 */ /* 0x000fea000b800000 */
[----:B------:R-:W-:Y:S01]  /*0cc0*/  NOP ;  /* 0x0000000000007918 */ /* 0x000fe20000000000 */
.L_x_131:
        /* <DEDUP_REMOVED lines=16> */
.L_x_31:
[----:B------:R-:W-:Y:S05]  /*0dd0*/  BSYNC.RECONVERGENT B6 ;  /* 0x0000000000067941 */ /* 0x000fea0003800200 */
.L_x_30:
[----:B------:R-:W-:-:S03]  /*0de0*/  UMOV UR4, 0xffffffff ;  /* 0xffffffff00047882 */ /* 0x000fc60000000000 */
[----:B------:R-:W-:Y:S05]  /*0df0*/  BRA.DIV UR4, `(.L_x_32) ;  /* 0x0000002204847947 */ /* 0x000fea000b800000 */
[----:B------:R-:W-:Y:S01]  /*0e00*/  NOP ;  /* 0x0000000000007918 */ /* 0x000fe20000000000 */
.L_x_134:
        /* <DEDUP_REMOVED lines=16> */
.L_x_34:
[----:B------:R-:W-:Y:S05]  /*0f10*/  BSYNC.RECONVERGENT B6 ;  /* 0x0000000000067941 */ /* 0x000fea0003800200 */
.L_x_33:
[----:B------:R-:W-:-:S03]  /*0f20*/  UMOV UR4, 0xffffffff ;  /* 0xffffffff00047882 */ /* 0x000fc60000000000 */
[----:B------:R-:W-:Y:S05]  /*0f30*/  BRA.DIV UR4, `(.L_x_35) ;  /* 0x0000002204507947 */ /* 0x000fea000b800000 */
[----:B------:R-:W-:Y:S01]  /*0f40*/  NOP ;  /* 0x0000000000007918 */ /* 0x000fe20000000000 */
.L_x_137:
        /* <DEDUP_REMOVED lines=16> */
.L_x_37:
[----:B------:R-:W-:Y:S05]  /*1050*/  BSYNC.RECONVERGENT B6 ;  /* 0x0000000000067941 */ /* 0x000fea0003800200 */
.L_x_36:
[----:B------:R-:W-:-:S03]  /*1060*/  UMOV UR4, 0xffffffff ;  /* 0xffffffff00047882 */ /* 0x000fc60000000000 */
[----:B------:R-:W-:Y:S05]  /*1070*/  BRA.DIV UR4, `(.L_x_38) ;  /* 0x00000022041c7947 */ /* 0x000fea000b800000 */
[----:B------:R-:W-:Y:S01]  /*1080*/  NOP ;  /* 0x0000000000007918 */ /* 0x000fe20000000000 */
.L_x_140:
        /* <DEDUP_REMOVED lines=16> */
.L_x_40:
[----:B------:R-:W-:Y:S05]  /*1190*/  BSYNC.RECONVERGENT B6 ;  /* 0x0000000000067941 */ /* 0x000fea0003800200 */
.L_x_39:
[----:B------:R-:W-:-:S03]  /*11a0*/  UMOV UR4, 0xffffffff ;  /* 0xffffffff00047882 */ /* 0x000fc60000000000 */
[----:B------:R-:W-:Y:S05]  /*11b0*/  BRA.DIV UR4, `(.L_x_41) ;  /* 0x0000001e04e87947 */ /* 0x000fea000b800000 */
[----:B------:R-:W-:Y:S01]  /*11c0*/  NOP ;  /* 0x0000000000007918 */ /* 0x000fe20000000000 */
.L_x_143:
        /* <DEDUP_REMOVED lines=16> */
.L_x_43:
[----:B------:R-:W-:Y:S05]  /*12d0*/  BSYNC.RECONVERGENT B6 ;  /* 0x0000000000067941 */ /* 0x000fea0003800200 */
.L_x_42:
[----:B------:R-:W-:-:S03]  /*12e0*/  UMOV UR4, 0xffffffff ;  /* 0xffffffff00047882 */ /* 0x000fc60000000000 */
[----:B------:R-:W-:Y:S05]  /*12f0*/  BRA.DIV UR4, `(.L_x_44) ;  /* 0x0000001e04b47947 */ /* 0x000fea000b800000 */
[----:B------:R-:W-:Y:S01]  /*1300*/  NOP ;  /* 0x0000000000007918 */ /* 0x000fe20000000000 */
.L_x_146:
        /* <DEDUP_REMOVED lines=16> */
.L_x_46:
[----:B------:R-:W-:Y:S05]  /*1410*/  BSYNC.RECONVERGENT B6 ;  /* 0x0000000000067941 */ /* 0x000fea0003800200 */
.L_x_45:
[----:B------:R-:W-:-:S03]  /*1420*/  UMOV UR4, 0xffffffff ;  /* 0xffffffff00047882 */ /* 0x000fc60000000000 */
[----:B------:R-:W-:Y:S05]  /*1430*/  BRA.DIV UR4, `(.L_x_47) ;  /* 0x0000001e04807947 */ /* 0x000fea000b800000 */
[----:B------:R-:W-:Y:S01]  /*1440*/  NOP ;  /* 0x0000000000007918 */ /* 0x000fe20000000000 */
.L_x_149:
        /* <DEDUP_REMOVED lines=16> */
.L_x_49:
[----:B------:R-:W-:Y:S05]  /*1550*/  BSYNC.RECONVERGENT B6 ;  /* 0x0000000000067941 */ /* 0x000fea0003800200 */
.L_x_48:
[----:B------:R-:W-:Y:S01]  /*1560*/  UMOV UR4, 0xffffffff ;  /* 0xffffffff00047882 */ /* 0x000fe20000000000 */
[----:B------:R-:W-:Y:S02]  /*1570*/  ISETP.NE.AND P0, PT, R23, RZ, PT ;  /* 0x000000ff1700720c */ /* 0x000fe40003f05270 */
[----:B------:R-:W-:Y:S11]  /*1580*/  BRA.DIV UR4, `(.L_x_50) ;  /* 0x0000001e04487947 */ /* 0x000ff6000b800000 */
[----:B------:R-:W-:Y:S01]  /*1590*/  NOP ;  /* 0x0000000000007918 */ /* 0x000fe20000000000 */
.L_x_152:
[----:B------:R-:W-:Y:S04]  /*15a0*/  BSSY.RECONVERGENT B6, `(.L_x_51) ;  /* 0x000000a000067945 */ /* 0x000fe80003800200 */
[----:B------:R-:W-:Y:S05]  /*15b0*/  @P0 BRA `(.L_x_52) ;  /* 0x0000000000200947 */ /* 0x000fea0003800000 */
[----:B------:R-:W-:Y:S01]  /*15c0*/  MOV R0, 0x0 ;  /* 0x0000000000007802 */ /* 0x000fe20000000f00 */
[----:B------:R-:W0:Y:S01]  /*15d0*/  LDCU.64 UR4, c[0x4][0x18] ;  /* 0x01000300ff0477ac */ /* 0x000e220008000a00 */
[----:B------:R-:W-:Y:S02]  /*15e0*/  CS2R R6, SRZ ;  /* 0x0000000000067805 */ /* 0x000fe4000001ff00 */
[----:B------:R2:W3:Y:S01]  /*15f0*/  LDC.64 R8, c[0x4][R0] ;  /* 0x0100000000087b82 */ /* 0x0004e20000000a00 */
[----:B0-----:R-:W-:Y:S02]  /*1600*/  IMAD.U32 R4, RZ, RZ, UR4 ;  /* 0x00000004ff047e24 */ /* 0x001fe4000f8e00ff */
[----:B--2---:R-:W-:-:S07]  /*1610*/  IMAD.U32 R5, RZ, RZ, UR5 ;  /* 0x00000005ff057e24 */ /* 0x004fce000f8e00ff */
[----:B------:R-:W-:-:S07]  /*1620*/  LEPC R20, `(.L_x_52) ;  /* 0x000000001014794e */ /* 0x000fce0000000000 */
[----:B-1-3--:R-:W-:Y:S05]  /*1630*/  CALL.ABS.NOINC R8 ;  /* 0x0000000008007343 */ /* 0x00afea0003c00000 */
.L_x_52:
[----:B------:R-:W-:Y:S05]  /*1640*/  BSYNC.RECONVERGENT B6 ;  /* 0x0000000000067941 */ /* 0x000fea0003800200 */
.L_x_51:
[----:B------:R-:W-:-:S03]  /*1650*/  UMOV UR4, 0xffffffff ;  /* 0xffffffff00047882 */ /* 0x000fc60000000000 */
[----:B------:R-:W-:Y:S05]  /*1660*/  BRA.DIV UR4, `(.L_x_53) ;  /* 0x0000001e042c7947 */ /* 0x000fea000b800000 */
[----:B------:R-:W-:Y:S01]  /*1670*/  NOP ;  /* 0x0000000000007918 */ /* 0x000fe20000000000 */
.L_x_155:
        /* <DEDUP_REMOVED lines=16> */
.L_x_55:
[----:B------:R-:W-:Y:S05]  /*1780*/  BSYNC.RECONVERGENT B6 ;  /* 0x0000000000067941 */ /* 0x000fea0003800200 */
.L_x_54:
[----:B------:R-:W-:-:S03]  /*1790*/  UMOV UR4, 0xffffffff ;  /* 0xffffffff00047882 */ /* 0x000fc60000000000 */
[----:B------:R-:W-:Y:S05]  /*17a0*/  BRA.DIV UR4, `(.L_x_56) ;  /* 0x0000001a04f87947 */ /* 0x000fea000b800000 */
[----:B------:R-:W-:Y:S01]  /*17b0*/  NOP ;  /* 0x0000000000007918 */ /* 0x000fe20000000000 */
.L_x_158:
        /* <DEDUP_REMOVED lines=16> */
.L_x_58:
[----:B------:R-:W-:Y:S05]  /*18c0*/  BSYNC.RECONVERGENT B6 ;  /* 0x0000000000067941 */ /* 0x000fea0003800200 */
.L_x_57:
[----:B------:R-:W-:-:S03]  /*18d0*/  UMOV UR4, 0xffffffff ;  /* 0xffffffff00047882 */ /* 0x000fc60000000000 */
[----:B------:R-:W-:Y:S05]  /*18e0*/  BRA.DIV UR4, `(.L_x_59) ;  /* 0x0000001a04c47947 */ /* 0x000fea000b800000 */
[----:B------:R-:W-:Y:S01]  /*18f0*/  NOP ;  /* 0x0000000000007918 */ /* 0x000fe20000000000 */
.L_x_161:
        /* <DEDUP_REMOVED lines=16> */
.L_x_61:
[----:B------:R-:W-:Y:S05]  /*1a00*/  BSYNC.RECONVERGENT B6 ;  /* 0x0000000000067941 */ /* 0x000fea0003800200 */
.L_x_60:
[----:B------:R-:W-:-:S03]  /*1a10*/  UMOV UR4, 0xffffffff ;  /* 0xffffffff00047882 */ /* 0x000fc60000000000 */
[----:B------:R-:W-:Y:S05]  /*1a20*/  BRA.DIV UR4, `(.L_x_62) ;  /* 0x0000001a04907947 */ /* 0x000fea000b800000 */
[----:B------:R-:W-:Y:S01]  /*1a30*/  NOP ;  /* 0x0000000000007918 */ /* 0x000fe20000000000 */
.L_x_164:
        /* <DEDUP_REMOVED lines=16> */
.L_x_64:
[----:B------:R-:W-:Y:S05]  /*1b40*/  BSYNC.RECONVERGENT B6 ;  /* 0x0000000000067941 */ /* 0x000fea0003800200 */
.L_x_63:
[----:B------:R-:W-:-:S03]  /*1b50*/  UMOV UR4, 0xffffffff ;  /* 0xffffffff00047882 */ /* 0x000fc60000000000 */
[----:B------:R-:W-:Y:S05]  /*1b60*/  BRA.DIV UR4, `(.L_x_65) ;  /* 0x0000001a045c7947 */ /* 0x000fea000b800000 */
[----:B------:R-:W-:Y:S01]  /*1b70*/  NOP ;  /* 0x0000000000007918 */ /* 0x000fe20000000000 */
.L_x_167:
        /* <DEDUP_REMOVED lines=16> */
.L_x_67:
[----:B------:R-:W-:Y:S05]  /*1c80*/  BSYNC.RECONVERGENT B6 ;  /* 0x0000000000067941 */ /* 0x000fea0003800200 */
.L_x_66:
[----:B------:R-:W-:-:S03]  /*1c90*/  UMOV UR4, 0xffffffff ;  /* 0xffffffff00047882 */ /* 0x000fc60000000000 */
[----:B------:R-:W-:Y:S05]  /*1ca0*/  BRA.DIV UR4, `(.L_x_68) ;  /* 0x0000001a04287947 */ /* 0x000fea000b800000 */
[----:B------:R-:W-:Y:S01]  /*1cb0*/  NOP ;  /* 0x0000000000007918 */ /* 0x000fe20000000000 */
.L_x_170:
        /* <DEDUP_REMOVED lines=16> */
.L_x_70:
[----:B------:R-:W-:Y:S05]  /*1dc0*/  BSYNC.RECONVERGENT B6 ;  /* 0x0000000000067941 */ /* 0x000fea0003800200 */
.L_x_69:
[----:B------:R-:W-:-:S03]  /*1dd0*/  UMOV UR4, 0xffffffff ;  /* 0xffffffff00047882 */ /* 0x000fc60000000000 */
[----:B------:R-:W-:Y:S05]  /*1de0*/  BRA.DIV UR4, `(.L_x_71) ;  /* 0x0000001604f47947 */ /* 0x000fea000b800000 */
[----:B------:R-:W-:Y:S01]  /*1df0*/  NOP ;  /* 0x0000000000007918 */ /* 0x000fe20000000000 */
.L_x_173:
        /* <DEDUP_REMOVED lines=16> */
.L_x_73:
[----:B------:R-:W-:Y:S05]  /*1f00*/  BSYNC.RECONVERGENT B6 ;  /* 0x0000000000067941 */ /* 0x000fea0003800200 */
.L_x_72:
[----:B------:R-:W-:-:S03]  /*1f10*/  UMOV UR4, 0xffffffff ;  /* 0xffffffff00047882 */ /* 0x000fc60000000000 */
[----:B------:R-:W-:Y:S05]  /*1f20*/  BRA.DIV UR4, `(.L_x_74) ;  /* 0x0000001604c07947 */ /* 0x000fea000b800000 */
[----:B------:R-:W-:Y:S01]  /*1f30*/  NOP ;  /* 0x0000000000007918 */ /* 0x000fe20000000000 */
.L_x_176:
        /* <DEDUP_REMOVED lines=16> */
.L_x_76:
[----:B------:R-:W-:Y:S05]  /*2040*/  BSYNC.RECONVERGENT B6 ;  /* 0x0000000000067941 */ /* 0x000fea0003800200 */
.L_x_75:
[----:B------:R-:W-:-:S03]  /*2050*/  UMOV UR4, 0xffffffff ;  /* 0xffffffff00047882 */ /* 0x000fc60000000000 */
[----:B------:R-:W-:Y:S05]  /*2060*/  BRA.DIV UR4, `(.L_x_77) ;  /* 0x00000016048c7947 */ /* 0x000fea000b800000 */
[----:B------:R-:W-:Y:S01]  /*2070*/  NOP ;  /* 0x0000000000007918 */ /* 0x000fe20000000000 */
.L_x_179:
        /* <DEDUP_REMOVED lines=16> */
.L_x_79:
[----:B------:R-:W-:Y:S05]  /*2180*/  BSYNC.RECONVERGENT B6 ;  /* 0x0000000000067941 */ /* 0x000fea0003800200 */
.L_x_78:
[----:B------:R-:W-:-:S03]  /*2190*/  UMOV UR4, 0xffffffff ;  /* 0xffffffff00047882 */ /* 0x000fc60000000000 */
[----:B------:R-:W-:Y:S05]  /*21a0*/  BRA.DIV UR4, `(.L_x_80) ;  /* 0x0000001604587947 */ /* 0x000fea000b800000 */
[----:B------:R-:W-:Y:S01]  /*21b0*/  NOP ;  /* 0x0000000000007918 */ /* 0x000fe20000000000 */
.L_x_182:
        /* <DEDUP_REMOVED lines=16> */
.L_x_82:
[----:B------:R-:W-:Y:S05]  /*22c0*/  BSYNC.RECONVERGENT B6 ;  /* 0x0000000000067941 */ /* 0x000fea0003800200 */
.L_x_81:
[----:B------:R-:W-:-:S03]  /*22d0*/  UMOV UR4, 0xffffffff ;  /* 0xffffffff00047882 */ /* 0x000fc60000000000 */
[----:B------:R-:W-:Y:S05]  /*22e0*/  BRA.DIV UR4, `(.L_x_83) ;  /* 0x0000001604247947 */ /* 0x000fea000b800000 */
[----:B------:R-:W-:Y:S01]  /*22f0*/  NOP ;  /* 0x0000000000007918 */ /* 0x000fe20000000000 */
.L_x_185:
        /* <DEDUP_REMOVED lines=16> */
.L_x_85:
[----:B------:R-:W-:Y:S05]  /*2400*/  BSYNC.RECONVERGENT B6 ;  /* 0x0000000000067941 */ /* 0x000fea0003800200 */
.L_x_84:
[----:B------:R-:W-:-:S03]  /*2410*/  UMOV UR4, 0xffffffff ;  /* 0xffffffff00047882 */ /* 0x000fc60000000000 */
[----:B------:R-:W-:Y:S05]  /*2420*/  BRA.DIV UR4, `(.L_x_86) ;  /* 0x0000001204f07947 */ /* 0x000fea000b800000 */
[----:B------:R-:W-:Y:S01]  /*2430*/  NOP ;  /* 0x0000000000007918 */ /* 0x000fe20000000000 */
.L_x_188:
        /* <DEDUP_REMOVED lines=16> */
.L_x_88:
[----:B------:R-:W-:Y:S05]  /*2540*/  BSYNC.RECONVERGENT B6 ;  /* 0x0000000000067941 */ /* 0x000fea0003800200 */
.L_x_87:
[----:B------:R-:W-:-:S03]  /*2550*/  UMOV UR4, 0xffffffff ;  /* 0xffffffff00047882 */ /* 0x000fc60000000000 */
[----:B------:R-:W-:Y:S05]  /*2560*/  BRA.DIV UR4, `(.L_x_89) ;  /* 0x0000001204bc7947 */ /* 0x000fea000b800000 */
[----:B------:R-:W-:Y:S01]  /*2570*/  NOP ;  /* 0x0000000000007918 */ /* 0x000fe20000000000 */
.L_x_191:
        /* <DEDUP_REMOVED lines=16> */
.L_x_91:
[----:B------:R-:W-:Y:S05]  /*2680*/  BSYNC.RECONVERGENT B6 ;  /* 0x0000000000067941 */ /* 0x000fea0003800200 */
.L_x_90:
[----:B------:R-:W-:-:S03]  /*2690*/  UMOV UR4, 0xffffffff ;  /* 0xffffffff00047882 */ /* 0x000fc60000000000 */
[----:B------:R-:W-:Y:S05]  /*26a0*/  BRA.DIV UR4, `(.L_x_92) ;  /* 0x0000001204887947 */ /* 0x000fea000b800000 */
[----:B------:R-:W-:Y:S01]  /*26b0*/  NOP ;  /* 0x0000000000007918 */ /* 0x000fe20000000000 */
.L_x_194:
        /* <DEDUP_REMOVED lines=16> */
.L_x_94:
[----:B------:R-:W-:Y:S05]  /*27c0*/  BSYNC.RECONVERGENT B6 ;  /* 0x0000000000067941 */ /* 0x000fea0003800200 */
.L_x_93:
[----:B------:R-:W-:-:S03]  /*27d0*/  UMOV UR4, 0xffffffff ;  /* 0xffffffff00047882 */ /* 0x000fc60000000000 */
[----:B------:R-:W-:Y:S05]  /*27e0*/  BRA.DIV UR4, `(.L_x_95) ;  /* 0x0000001204547947 */ /* 0x000fea000b800000 */
[----:B------:R-:W-:Y:S01]  /*27f0*/  NOP ;  /* 0x0000000000007918 */ /* 0x000fe20000000000 */
.L_x_197:
        /* <DEDUP_REMOVED lines=16> */
.L_x_97:
[----:B------:R-:W-:Y:S05]  /*2900*/  BSYNC.RECONVERGENT B6 ;  /* 0x0000000000067941 */ /* 0x000fea0003800200 */
.L_x_96:
[----:B------:R-:W-:-:S03]  /*2910*/  UMOV UR4, 0xffffffff ;  /* 0xffffffff00047882 */ /* 0x000fc60000000000 */
[----:B------:R-:W-:Y:S05]  /*2920*/  BRA.DIV UR4, `(.L_x_98) ;  /* 0x0000001204207947 */ /* 0x000fea000b800000 */
[----:B------:R-:W-:Y:S01]  /*2930*/  NOP ;  /* 0x0000000000007918 */ /* 0x000fe20000000000 */
.L_x_200:
        /* <DEDUP_REMOVED lines=16> */
.L_x_100:
[----:B------:R-:W-:Y:S05]  /*2a40*/  BSYNC.RECONVERGENT B6 ;  /* 0x0000000000067941 */ /* 0x000fea0003800200 */
.L_x_99:
[----:B------:R-:W-:Y:S01]  /*2a50*/  UMOV UR4, 0xffffffff ;  /* 0xffffffff00047882 */ /* 0x000fe20000000000 */
[----:B------:R-:W-:Y:S02]  /*2a60*/  ISETP.NE.AND P0, PT, R23, RZ, PT ;  /* 0x000000ff1700720c */ /* 0x000fe40003f05270 */
[----:B------:R-:W-:Y:S11]  /*2a70*/  BRA.DIV UR4, `(.L_x_101) ;  /* 0x0000000e04e87947 */ /* 0x000ff6000b800000 */
[----:B------:R-:W-:Y:S01]  /*2a80*/  NOP ;  /* 0x0000000000007918 */ /* 0x000fe20000000000 */
.L_x_203:
        /* <DEDUP_REMOVED lines=9> */
.L_x_102:
[----:B------:R-:W-:Y:S05]  /*2b20*/  WARPSYNC.ALL ;  /* 0x0000000000007948 */ /* 0x000fea0003800000 */
[----:B------:R-:W-:Y:S01]  /*2b30*/  BAR.SYNC.DEFER_BLOCKING 0x0 ;  /* 0x0000000000007b1d */ /* 0x000fe20000010000 */
[----:B-1----:R-:W-:Y:S02]  /*2b40*/  R2UR UR4, R16 ;  /* 0x00000000100472ca */ /* 0x002fe400000e0000 */
[----:B------:R-:W-:-:S13]  /*2b50*/  R2UR UR5, R17 ;  /* 0x00000000110572ca */ /* 0x000fda00000e0000 */
[----:B------:R-:W2:Y:S01]  /*2b60*/  LDG.E R2, desc[UR4][R18.64] ;  /* 0x0000000412027981 */ /* 0x000ea2000c1e1900 */
[----:B------:R-:W-:Y:S02]  /*2b70*/  R2UR UR4, R16 ;  /* 0x00000000100472ca */ /* 0x000fe400000e0000 */
[----:B------:R-:W-:Y:S02]  /*2b80*/  R2UR UR5, R17 ;  /* 0x00000000110572ca */ /* 0x000fe400000e0000 */
[----:B------:R-:W-:-:S05]  /*2b90*/  LOP3.LUT R0, R23, 0x7, RZ, 0xc0, !PT ;  /* 0x0000000717007812 */ /* 0x000fca00078ec0ff */
[----:B--2---:R-:W-:-:S06]  /*2ba0*/  IMAD R23, R0, R23, R2 ;  /* 0x0000001700177224 */ /* 0x004fcc00078e0202 */
[----:B------:R-:W-:Y:S01]  /*2bb0*/  STG.E desc[UR4][R18.64], R23 ;  /* 0x0000001712007986 */ /* 0x000fe2000c101904 */
[----:B------:R-:W-:Y:S05]  /*2bc0*/  EXIT ;  /* 0x000000000000794d */ /* 0x000fea0003800000 */
.L_x_2:
[----:B------:R-:W-:-:S07]  /*2bd0*/  IMAD.MOV.U32 R15, RZ, RZ, -0x1 ;  /* 0xffffffffff0f7424 */ /* 0x000fce00078e00ff */
[----:B------:R-:W-:Y:S05]  /*2be0*/  WARPSYNC.COLLECTIVE R15, `(.L_x_103) ;  /* 0x000000000f087348 */ /* 0x000fea0003c00000 */
[----:B------:R-:W-:Y:S01]  /*2bf0*/  NOP ;  /* 0x0000000000007918 */ /* 0x000fe20000000000 */
[----:B------:R-:W-:Y:S05]  /*2c00*/  ENDCOLLECTIVE ;  /* 0x000000000000791b */ /* 0x000fea0003800000 */
.L_x_103:
[----:B------:R-:W-:Y:S05]  /*2c10*/  BRA `(.L_x_104) ;  /* 0xffffffd400547947 */ /* 0x000fea000383ffff */
.L_x_5:
[----:B------:R-:W-:Y:S01]  /*2c20*/  BSSY B0, `(.L_x_105) ;  /* 0x0000005000007945 */ /* 0x000fe20003800000 */
[----:B------:R-:W-:-:S07]  /*2c30*/  IMAD.MOV.U32 R15, RZ, RZ, -0x1 ;  /* 0xffffffffff0f7424 */ /* 0x000fce00078e00ff */
[----:B-1----:R-:W-:Y:S05]  /*2c40*/  WARPSYNC.COLLECTIVE R15, `(.L_x_106) ;  /* 0x000000000f087348 */ /* 0x002fea0003c00000 */
[----:B------:R-:W-:Y:S01]  /*2c50*/  NOP ;  /* 0x0000000000007918 */ /* 0x000fe20000000000 */
[----:B-1----:R-:W-:Y:S05]  /*2c60*/  ENDCOLLECTIVE ;  /* 0x000000000000791b */ /* 0x002fea0003800000 */
.L_x_106:
[----:B------:R-:W-:Y:S05]  /*2c70*/  BSYNC B0 ;  /* 0x0000000000007941 */ /* 0x000fea0003800000 */
.L_x_105:
[----:B------:R-:W-:Y:S05]  /*2c80*/  BRA `(.L_x_107) ;  /* 0xffffffd400907947 */ /* 0x000fea000383ffff */
.L_x_8:
[----:B------:R-:W-:Y:S01]  /*2c90*/  BSSY B0, `(.L_x_108) ;  /* 0x0000005000007945 */ /* 0x000fe20003800000 */
[----:B------:R-:W-:-:S07]  /*2ca0*/  IMAD.MOV.U32 R15, RZ, RZ, -0x1 ;  /* 0xffffffffff0f7424 */ /* 0x000fce00078e00ff */
[----:B-1----:R-:W-:Y:S05]  /*2cb0*/  WARPSYNC.COLLECTIVE R15, `(.L_x_109) ;  /* 0x000000000f087348 */ /* 0x002fea0003c00000 */
[----:B------:R-:W-:Y:S01]  /*2cc0*/  NOP ;  /* 0x0000000000007918 */ /* 0x000fe20000000000 */
[----:B-1----:R-:W-:Y:S05]  /*2cd0*/  ENDCOLLECTIVE ;  /* 0x000000000000791b */ /* 0x002fea0003800000 */
.L_x_109:
[----:B------:R-:W-:Y:S05]  /*2ce0*/  BSYNC B0 ;  /* 0x0000000000007941 */ /* 0x000fea0003800000 */
.L_x_108:
[----:B------:R-:W-:Y:S05]  /*2cf0*/  BRA `(.L_x_110) ;  /* 0xffffffd400c47947 */ /* 0x000fea000383ffff */
.L_x_11:
[----:B------:R-:W-:Y:S01]  /*2d00*/  BSSY B0, `(.L_x_111) ;  /* 0x0000005000007945 */ /* 0x000fe20003800000 */
[----:B------:R-:W-:-:S07]  /*2d10*/  IMAD.MOV.U32 R15, RZ, RZ, -0x1 ;  /* 0xffffffffff0f7424 */ /* 0x000fce00078e00ff */
[----:B-1----:R-:W-:Y:S05]  /*2d20*/  WARPSYNC.COLLECTIVE R15, `(.L_x_112) ;  /* 0x000000000f087348 */ /* 0x002fea0003c00000 */
[----:B------:R-:W-:Y:S01]  /*2d30*/  NOP ;  /* 0x0000000000007918 */ /* 0x000fe20000000000 */
[----:B-1----:R-:W-:Y:S05]  /*2d40*/  ENDCOLLECTIVE ;  /* 0x000000000000791b */ /* 0x002fea0003800000 */
.L_x_112:
[----:B------:R-:W-:Y:S05]  /*2d50*/  BSYNC B0 ;  /* 0x0000000000007941 */ /* 0x000fea0003800000 */
.L_x_111:
[----:B------:R-:W-:Y:S05]  /*2d60*/  BRA `(.L_x_113) ;  /* 0xffffffd400f87947 */ /* 0x000fea000383ffff */
.L_x_14:
[----:B------:R-:W-:Y:S01]  /*2d70*/  BSSY B0, `(.L_x_114) ;  /* 0x0000005000007945 */ /* 0x000fe20003800000 */
[----:B------:R-:W-:-:S07]  /*2d80*/  IMAD.MOV.U32 R15, RZ, RZ, -0x1 ;  /* 0xffffffffff0f7424 */ /* 0x000fce00078e00ff */
[----:B-1----:R-:W-:Y:S05]  /*2d90*/  WARPSYNC.COLLECTIVE R15, `(.L_x_115) ;  /* 0x000000000f087348 */ /* 0x002fea0003c00000 */
[----:B------:R-:W-:Y:S01]  /*2da0*/  NOP ;  /* 0x0000000000007918 */ /* 0x000fe20000000000 */
[----:B-1----:R-:W-:Y:S05]  /*2db0*/  ENDCOLLECTIVE ;  /* 0x000000000000791b */ /* 0x002fea0003800000 */
.L_x_115:
[----:B------:R-:W-:Y:S05]  /*2dc0*/  BSYNC B0 ;  /* 0x0000000000007941 */ /* 0x000fea0003800000 */
.L_x_114:
[----:B------:R-:W-:Y:S05]  /*2dd0*/  BRA `(.L_x_116) ;  /* 0xffffffd8002c7947 */ /* 0x000fea000383ffff */
.L_x_17:
[----:B------:R-:W-:Y:S01]  /*2de0*/  BSSY B0, `(.L_x_117) ;  /* 0x0000005000007945 */ /* 0x000fe20003800000 */
[----:B------:R-:W-:-:S07]  /*2df0*/  IMAD.MOV.U32 R15, RZ, RZ, -0x1 ;  /* 0xffffffffff0f7424 */ /* 0x000fce00078e00ff */
[----:B-1----:R-:W-:Y:S05]  /*2e00*/  WARPSYNC.COLLECTIVE R15, `(.L_x_118) ;  /* 0x000000000f087348 */ /* 0x002fea0003c00000 */
[----:B------:R-:W-:Y:S01]  /*2e10*/  NOP ;  /* 0x0000000000007918 */ /* 0x000fe20000000000 */
[----:B-1----:R-:W-:Y:S05]  /*2e20*/  ENDCOLLECTIVE ;  /* 0x000000000000791b */ /* 0x002fea0003800000 */
.L_x_118:
[----:B------:R-:W-:Y:S05]  /*2e30*/  BSYNC B0 ;  /* 0x0000000000007941 */ /* 0x000fea0003800000 */
.L_x_117:
[----:B------:R-:W-:Y:S05]  /*2e40*/  BRA `(.L_x_119) ;  /* 0xffffffd800607947 */ /* 0x000fea000383ffff */
.L_x_20:
[----:B------:R-:W-:Y:S01]  /*2e50*/  BSSY B0, `(.L_x_120) ;  /* 0x0000005000007945 */ /* 0x000fe20003800000 */
[----:B------:R-:W-:-:S07]  /*2e60*/  IMAD.MOV.U32 R15, RZ, RZ, -0x1 ;  /* 0xffffffffff0f7424 */ /* 0x000fce00078e00ff */
[----:B-1----:R-:W-:Y:S05]  /*2e70*/  WARPSYNC.COLLECTIVE R15, `(.L_x_121) ;  /* 0x000000000f087348 */ /* 0x002fea0003c00000 */
[----:B------:R-:W-:Y:S01]  /*2e80*/  NOP ;  /* 0x0000000000007918 */ /* 0x000fe20000000000 */
[----:B-1----:R-:W-:Y:S05]  /*2e90*/  ENDCOLLECTIVE ;  /* 0x000000000000791b */ /* 0x002fea0003800000 */
.L_x_121:
[----:B------:R-:W-:Y:S05]  /*2ea0*/  BSYNC B0 ;  /* 0x0000000000007941 */ /* 0x000fea0003800000 */
.L_x_120:
[----:B------:R-:W-:Y:S05]  /*2eb0*/  BRA `(.L_x_122) ;  /* 0xffffffd800947947 */ /* 0x000fea000383ffff */
.L_x_23:
[----:B------:R-:W-:Y:S01]  /*2ec0*/  BSSY B0, `(.L_x_123) ;  /* 0x0000005000007945 */ /* 0x000fe20003800000 */
[----:B------:R-:W-:-:S07]  /*2ed0*/  IMAD.MOV.U32 R15, RZ, RZ, -0x1 ;  /* 0xffffffffff0f7424 */ /* 0x000fce00078e00ff */
[----:B-1----:R-:W-:Y:S05]  /*2ee0*/  WARPSYNC.COLLECTIVE R15, `(.L_x_124) ;  /* 0x000000000f087348 */ /* 0x002fea0003c00000 */
[----:B------:R-:W-:Y:S01]  /*2ef0*/  NOP ;  /* 0x0000000000007918 */ /* 0x000fe20000000000 */
[----:B-1----:R-:W-:Y:S05]  /*2f00*/  ENDCOLLECTIVE ;  /* 0x000000000000791b */ /* 0x002fea0003800000 */
.L_x_124:
[----:B------:R-:W-:Y:S05]  /*2f10*/  BSYNC B0 ;  /* 0x0000000000007941 */ /* 0x000fea0003800000 */
.L_x_123:
[----:B------:R-:W-:Y:S05]  /*2f20*/  BRA `(.L_x_125) ;  /* 0xffffffd800c87947 */ /* 0x000fea000383ffff */
.L_x_26:
[----:B------:R-:W-:Y:S01]  /*2f30*/  BSSY B0, `(.L_x_126) ;  /* 0x0000005000007945 */ /* 0x000fe20003800000 */
[----:B------:R-:W-:-:S07]  /*2f40*/  IMAD.MOV.U32 R15, RZ, RZ, -0x1 ;  /* 0xffffffffff0f7424 */ /* 0x000fce00078e00ff */
[----:B-1----:R-:W-:Y:S05]  /*2f50*/  WARPSYNC.COLLECTIVE R15, `(.L_x_127) ;  /* 0x000000000f087348 */ /* 0x002fea0003c00000 */
[----:B------:R-:W-:Y:S01]  /*2f60*/  NOP ;  /* 0x0000000000007918 */ /* 0x000fe20000000000 */
[----:B-1----:R-:W-:Y:S05]  /*2f70*/  ENDCOLLECTIVE ;  /* 0x000000000000791b */ /* 0x002fea0003800000 */
.L_x_127:
[----:B------:R-:W-:Y:S05]  /*2f80*/  BSYNC B0 ;  /* 0x0000000000007941 */ /* 0x000fea0003800000 */
.L_x_126:
[----:B------:R-:W-:Y:S05]  /*2f90*/  BRA `(.L_x_128) ;  /* 0xffffffd800fc7947 */ /* 0x000fea000383ffff */
.L_x_29:
[----:B------:R-:W-:Y:S01]  /*2fa0*/  BSSY B0, `(.L_x_129) ;  /* 0x0000005000007945 */ /* 0x000fe20003800000 */
[----:B------:R-:W-:-:S07]  /*2fb0*/  IMAD.MOV.U32 R15, RZ, RZ, -0x1 ;  /* 0xffffffffff0f7424 */ /* 0x000fce00078e00ff */
[----:B-1----:R-:W-:Y:S05]  /*2fc0*/  WARPSYNC.COLLECTIVE R15, `(.L_x_130) ;  /* 0x000000000f087348 */ /* 0x002fea0003c00000 */
[----:B------:R-:W-:Y:S01]  /*2fd0*/  NOP ;  /* 0x0000000000007918 */ /* 0x000fe20000000000 */
[----:B-1----:R-:W-:Y:S05]  /*2fe0*/  ENDCOLLECTIVE ;  /* 0x000000000000791b */ /* 0x002fea0003800000 */
.L_x_130:
[----:B------:R-:W-:Y:S05]  /*2ff0*/  BSYNC B0 ;  /* 0x0000000000007941 */ /* 0x000fea0003800000 */
.L_x_129:
[----:B------:R-:W-:Y:S05]  /*3000*/  BRA `(.L_x_131) ;  /* 0xffffffdc00307947 */ /* 0x000fea000383ffff */
.L_x_32:
[----:B------:R-:W-:Y:S01]  /*3010*/  BSSY B0, `(.L_x_132) ;  /* 0x0000005000007945 */ /* 0x000fe20003800000 */
[----:B------:R-:W-:-:S07]  /*3020*/  IMAD.MOV.U32 R15, RZ, RZ, -0x1 ;  /* 0xffffffffff0f7424 */ /* 0x000fce00078e00ff */
[----:B-1----:R-:W-:Y:S05]  /*3030*/  WARPSYNC.COLLECTIVE R15, `(.L_x_133) ;  /* 0x000000000f087348 */ /* 0x002fea0003c00000 */
[----:B------:R-:W-:Y:S01]  /*3040*/  NOP ;  /* 0x0000000000007918 */ /* 0x000fe20000000000 */
[----:B-1----:R-:W-:Y:S05]  /*3050*/  ENDCOLLECTIVE ;  /* 0x000000000000791b */ /* 0x002fea0003800000 */
.L_x_133:
[----:B------:R-:W-:Y:S05]  /*3060*/  BSYNC B0 ;  /* 0x0000000000007941 */ /* 0x000fea0003800000 */
.L_x_132:
[----:B------:R-:W-:Y:S05]  /*3070*/  BRA `(.L_x_134) ;  /* 0xffffffdc00647947 */ /* 0x000fea000383ffff */
.L_x_35:
[----:B------:R-:W-:Y:S01]  /*3080*/  BSSY B0, `(.L_x_135) ;  /* 0x0000005000007945 */ /* 0x000fe20003800000 */
[----:B------:R-:W-:-:S07]  /*3090*/  IMAD.MOV.U32 R15, RZ, RZ, -0x1 ;  /* 0xffffffffff0f7424 */ /* 0x000fce00078e00ff */
[----:B-1----:R-:W-:Y:S05]  /*30a0*/  WARPSYNC.COLLECTIVE R15, `(.L_x_136) ;  /* 0x000000000f087348 */ /* 0x002fea0003c00000 */
[----:B------:R-:W-:Y:S01]  /*30b0*/  NOP ;  /* 0x0000000000007918 */ /* 0x000fe20000000000 */
[----:B-1----:R-:W-:Y:S05]  /*30c0*/  ENDCOLLECTIVE ;  /* 0x000000000000791b */ /* 0x002fea0003800000 */
.L_x_136:
[----:B------:R-:W-:Y:S05]  /*30d0*/  BSYNC B0 ;  /* 0x0000000000007941 */ /* 0x000fea0003800000 */
.L_x_135:
[----:B------:R-:W-:Y:S05]  /*30e0*/  BRA `(.L_x_137) ;  /* 0xffffffdc00987947 */ /* 0x000fea000383ffff */
.L_x_38:
[----:B------:R-:W-:Y:S01]  /*30f0*/  BSSY B0, `(.L_x_138) ;  /* 0x0000005000007945 */ /* 0x000fe20003800000 */
[----:B------:R-:W-:-:S07]  /*3100*/  IMAD.MOV.U32 R15, RZ, RZ, -0x1 ;  /* 0xffffffffff0f7424 */ /* 0x000fce00078e00ff */
[----:B-1----:R-:W-:Y:S05]  /*3110*/  WARPSYNC.COLLECTIVE R15, `(.L_x_139) ;  /* 0x000000000f087348 */ /* 0x002fea0003c00000 */
[----:B------:R-:W-:Y:S01]  /*3120*/  NOP ;  /* 0x0000000000007918 */ /* 0x000fe20000000000 */
[----:B-1----:R-:W-:Y:S05]  /*3130*/  ENDCOLLECTIVE ;  /* 0x000000000000791b */ /* 0x002fea0003800000 */
.L_x_139:
[----:B------:R-:W-:Y:S05]  /*3140*/  BSYNC B0 ;  /* 0x0000000000007941 */ /* 0x000fea0003800000 */
.L_x_138:
[----:B------:R-:W-:Y:S05]  /*3150*/  BRA `(.L_x_140) ;  /* 0xffffffdc00cc7947 */ /* 0x000fea000383ffff */
.L_x_41:
[----:B------:R-:W-:Y:S01]  /*3160*/  BSSY B0, `(.L_x_141) ;  /* 0x0000005000007945 */ /* 0x000fe20003800000 */
[----:B------:R-:W-:-:S07]  /*3170*/  IMAD.MOV.U32 R15, RZ, RZ, -0x1 ;  /* 0xffffffffff0f7424 */ /* 0x000fce00078e00ff */
[----:B-1----:R-:W-:Y:S05]  /*3180*/  WARPSYNC.COLLECTIVE R15, `(.L_x_142) ;  /* 0x000000000f087348 */ /* 0x002fea0003c00000 */
[----:B------:R-:W-:Y:S01]  /*3190*/  NOP ;  /* 0x0000000000007918 */ /* 0x000fe20000000000 */
[----:B-1----:R-:W-:Y:S05]  /*31a0*/  ENDCOLLECTIVE ;  /* 0x000000000000791b */ /* 0x002fea0003800000 */
.L_x_142:
[----:B------:R-:W-:Y:S05]  /*31b0*/  BSYNC B0 ;  /* 0x0000000000007941 */ /* 0x000fea0003800000 */
.L_x_141:
[----:B------:R-:W-:Y:S05]  /*31c0*/  BRA `(.L_x_143) ;  /* 0xffffffe000007947 */ /* 0x000fea000383ffff */
.L_x_44:
[----:B------:R-:W-:Y:S01]  /*31d0*/  BSSY B0, `(.L_x_144) ;  /* 0x0000005000007945 */ /* 0x000fe20003800000 */
[----:B------:R-:W-:-:S07]  /*31e0*/  IMAD.MOV.U32 R15, RZ, RZ, -0x1 ;  /* 0xffffffffff0f7424 */ /* 0x000fce00078e00ff */
[----:B-1----:R-:W-:Y:S05]  /*31f0*/  WARPSYNC.COLLECTIVE R15, `(.L_x_145) ;  /* 0x000000000f087348 */ /* 0x002fea0003c00000 */
[----:B------:R-:W-:Y:S01]  /*3200*/  NOP ;  /* 0x0000000000007918 */ /* 0x000fe20000000000 */
[----:B-1----:R-:W-:Y:S05]  /*3210*/  ENDCOLLECTIVE ;  /* 0x000000000000791b */ /* 0x002fea0003800000 */
.L_x_145:
[----:B------:R-:W-:Y:S05]  /*3220*/  BSYNC B0 ;  /* 0x0000000000007941 */ /* 0x000fea0003800000 */
.L_x_144:
[----:B------:R-:W-:Y:S05]  /*3230*/  BRA `(.L_x_146) ;  /* 0xffffffe000347947 */ /* 0x000fea000383ffff */
.L_x_47:
[----:B------:R-:W-:Y:S01]  /*3240*/  BSSY B0, `(.L_x_147) ;  /* 0x0000005000007945 */ /* 0x000fe20003800000 */
[----:B------:R-:W-:-:S07]  /*3250*/  IMAD.MOV.U32 R15, RZ, RZ, -0x1 ;  /* 0xffffffffff0f7424 */ /* 0x000fce00078e00ff */
[----:B-1----:R-:W-:Y:S05]  /*3260*/  WARPSYNC.COLLECTIVE R15, `(.L_x_148) ;  /* 0x000000000f087348 */ /* 0x002fea0003c00000 */
[----:B------:R-:W-:Y:S01]  /*3270*/  NOP ;  /* 0x0000000000007918 */ /* 0x000fe20000000000 */
[----:B-1----:R-:W-:Y:S05]  /*3280*/  ENDCOLLECTIVE ;  /* 0x000000000000791b */ /* 0x002fea0003800000 */
.L_x_148:
[----:B------:R-:W-:Y:S05]  /*3290*/  BSYNC B0 ;  /* 0x0000000000007941 */ /* 0x000fea0003800000 */
.L_x_147:
[----:B------:R-:W-:Y:S05]  /*32a0*/  BRA `(.L_x_149) ;  /* 0xffffffe000687947 */ /* 0x000fea000383ffff */
.L_x_50:
[----:B------:R-:W-:Y:S01]  /*32b0*/  BSSY B0, `(.L_x_150) ;  /* 0x0000005000007945 */ /* 0x000fe20003800000 */
[----:B------:R-:W-:-:S07]  /*32c0*/  IMAD.MOV.U32 R15, RZ, RZ, -0x1 ;  /* 0xffffffffff0f7424 */ /* 0x000fce00078e00ff */
[----:B-1----:R-:W-:Y:S05]  /*32d0*/  WARPSYNC.COLLECTIVE R15, `(.L_x_151) ;  /* 0x000000000f087348 */ /* 0x002fea0003c00000 */
[----:B------:R-:W-:Y:S01]  /*32e0*/  NOP ;  /* 0x0000000000007918 */ /* 0x000fe20000000000 */
[----:B-1----:R-:W-:Y:S05]  /*32f0*/  ENDCOLLECTIVE ;  /* 0x000000000000791b */ /* 0x002fea0003800000 */
.L_x_151:
[----:B------:R-:W-:Y:S05]  /*3300*/  BSYNC B0 ;  /* 0x0000000000007941 */ /* 0x000fea0003800000 */
.L_x_150:
[----:B------:R-:W-:Y:S05]  /*3310*/  BRA `(.L_x_152) ;  /* 0xffffffe000a07947 */ /* 0x000fea000383ffff */
.L_x_53:
[----:B------:R-:W-:Y:S01]  /*3320*/  BSSY B0, `(.L_x_153) ;  /* 0x0000005000007945 */ /* 0x000fe20003800000 */
[----:B------:R-:W-:-:S07]  /*3330*/  IMAD.MOV.U32 R15, RZ, RZ, -0x1 ;  /* 0xffffffffff0f7424 */ /* 0x000fce00078e00ff */
[----:B-1----:R-:W-:Y:S05]  /*3340*/  WARPSYNC.COLLECTIVE R15, `(.L_x_154) ;  /* 0x000000000f087348 */ /* 0x002fea0003c00000 */
[----:B------:R-:W-:Y:S01]  /*3350*/  NOP ;  /* 0x0000000000007918 */ /* 0x000fe20000000000 */
[----:B-1----:R-:W-:Y:S05]  /*3360*/  ENDCOLLECTIVE ;  /* 0x000000000000791b */ /* 0x002fea0003800000 */
.L_x_154:
[----:B------:R-:W-:Y:S05]  /*3370*/  BSYNC B0 ;  /* 0x0000000000007941 */ /* 0x000fea0003800000 */
.L_x_153:
[----:B------:R-:W-:Y:S05]  /*3380*/  BRA `(.L_x_155) ;  /* 0xffffffe000bc7947 */ /* 0x000fea000383ffff */
.L_x_56:
[----:B------:R-:W-:Y:S01]  /*3390*/  BSSY B0, `(.L_x_156) ;  /* 0x0000005000007945 */ /* 0x000fe20003800000 */
[----:B------:R-:W-:-:S07]  /*33a0*/  IMAD.MOV.U32 R15, RZ, RZ, -0x1 ;  /* 0xffffffffff0f7424 */ /* 0x000fce00078e00ff */
[----:B-1----:R-:W-:Y:S05]  /*33b0*/  WARPSYNC.COLLECTIVE R15, `(.L_x_157) ;  /* 0x000000000f087348 */ /* 0x002fea0003c00000 */
[----:B------:R-:W-:Y:S01]  /*33c0*/  NOP ;  /* 0x0000000000007918 */ /* 0x000fe20000000000 */
[----:B-1----:R-:W-:Y:S05]  /*33d0*/  ENDCOLLECTIVE ;  /* 0x000000000000791b */ /* 0x002fea0003800000 */
.L_x_157:
[----:B------:R-:W-:Y:S05]  /*33e0*/  BSYNC B0 ;  /* 0x0000000000007941 */ /* 0x000fea0003800000 */
.L_x_156:
[----:B------:R-:W-:Y:S05]  /*33f0*/  BRA `(.L_x_158) ;  /* 0xffffffe000f07947 */ /* 0x000fea000383ffff */
.L_x_59:
[----:B------:R-:W-:Y:S01]  /*3400*/  BSSY B0, `(.L_x_159) ;  /* 0x0000005000007945 */ /* 0x000fe20003800000 */
[----:B------:R-:W-:-:S07]  /*3410*/  IMAD.MOV.U32 R15, RZ, RZ, -0x1 ;  /* 0xffffffffff0f7424 */ /* 0x000fce00078e00ff */
[----:B-1----:R-:W-:Y:S05]  /*3420*/  WARPSYNC.COLLECTIVE R15, `(.L_x_160) ;  /* 0x000000000f087348 */ /* 0x002fea0003c00000 */
[----:B------:R-:W-:Y:S01]  /*3430*/  NOP ;  /* 0x0000000000007918 */ /* 0x000fe20000000000 */
[----:B-1----:R-:W-:Y:S05]  /*3440*/  ENDCOLLECTIVE ;  /* 0x000000000000791b */ /* 0x002fea0003800000 */
.L_x_160:
[----:B------:R-:W-:Y:S05]  /*3450*/  BSYNC B0 ;  /* 0x0000000000007941 */ /* 0x000fea0003800000 */
.L_x_159:
[----:B------:R-:W-:Y:S05]  /*3460*/  BRA `(.L_x_161) ;  /* 0xffffffe400247947 */ /* 0x000fea000383ffff */
.L_x_62:
[----:B------:R-:W-:Y:S01]  /*3470*/  BSSY B0, `(.L_x_162) ;  /* 0x0000005000007945 */ /* 0x000fe20003800000 */
[----:B------:R-:W-:-:S07]  /*3480*/  IMAD.MOV.U32 R15, RZ, RZ, -0x1 ;  /* 0xffffffffff0f7424 */ /* 0x000fce00078e00ff */
[----:B-1----:R-:W-:Y:S05]  /*3490*/  WARPSYNC.COLLECTIVE R15, `(.L_x_163) ;  /* 0x000000000f087348 */ /* 0x002fea0003c00000 */
[----:B------:R-:W-:Y:S01]  /*34a0*/  NOP ;  /* 0x0000000000007918 */ /* 0x000fe20000000000 */
[----:B-1----:R-:W-:Y:S05]  /*34b0*/  ENDCOLLECTIVE ;  /* 0x000000000000791b */ /* 0x002fea0003800000 */
.L_x_163:
[----:B------:R-:W-:Y:S05]  /*34c0*/  BSYNC B0 ;  /* 0x0000000000007941 */ /* 0x000fea0003800000 */
.L_x_162:
[----:B------:R-:W-:Y:S05]  /*34d0*/  BRA `(.L_x_164) ;  /* 0xffffffe400587947 */ /* 0x000fea000383ffff */
.L_x_65:
[----:B------:R-:W-:Y:S01]  /*34e0*/  BSSY B0, `(.L_x_165) ;  /* 0x0000005000007945 */ /* 0x000fe20003800000 */
[----:B------:R-:W-:-:S07]  /*34f0*/  IMAD.MOV.U32 R15, RZ, RZ, -0x1 ;  /* 0xffffffffff0f7424 */ /* 0x000fce00078e00ff */
[----:B-1----:R-:W-:Y:S05]  /*3500*/  WARPSYNC.COLLECTIVE R15, `(.L_x_166) ;  /* 0x000000000f087348 */ /* 0x002fea0003c00000 */
[----:B------:R-:W-:Y:S01]  /*3510*/  NOP ;  /* 0x0000000000007918 */ /* 0x000fe20000000000 */
[----:B-1----:R-:W-:Y:S05]  /*3520*/  ENDCOLLECTIVE ;  /* 0x000000000000791b */ /* 0x002fea0003800000 */
.L_x_166:
[----:B------:R-:W-:Y:S05]  /*3530*/  BSYNC B0 ;  /* 0x0000000000007941 */ /* 0x000fea0003800000 */
.L_x_165:
[----:B------:R-:W-:Y:S05]  /*3540*/  BRA `(.L_x_167) ;  /* 0xffffffe4008c7947 */ /* 0x000fea000383ffff */
.L_x_68:
[----:B------:R-:W-:Y:S01]  /*3550*/  BSSY B0, `(.L_x_168) ;  /* 0x0000005000007945 */ /* 0x000fe20003800000 */
[----:B------:R-:W-:-:S07]  /*3560*/  IMAD.MOV.U32 R15, RZ, RZ, -0x1 ;  /* 0xffffffffff0f7424 */ /* 0x000fce00078e00ff */
[----:B-1----:R-:W-:Y:S05]  /*3570*/  WARPSYNC.COLLECTIVE R15, `(.L_x_169) ;  /* 0x000000000f087348 */ /* 0x002fea0003c00000 */
[----:B------:R-:W-:Y:S01]  /*3580*/  NOP ;  /* 0x0000000000007918 */ /* 0x000fe20000000000 */
[----:B-1----:R-:W-:Y:S05]  /*3590*/  ENDCOLLECTIVE ;  /* 0x000000000000791b */ /* 0x002fea0003800000 */
.L_x_169:
[----:B------:R-:W-:Y:S05]  /*35a0*/  BSYNC B0 ;  /* 0x0000000000007941 */ /* 0x000fea0003800000 */
.L_x_168:
[----:B------:R-:W-:Y:S05]  /*35b0*/  BRA `(.L_x_170) ;  /* 0xffffffe400c07947 */ /* 0x000fea000383ffff */
.L_x_71:
[----:B------:R-:W-:Y:S01]  /*35c0*/  BSSY B0, `(.L_x_171) ;  /* 0x0000005000007945 */ /* 0x000fe20003800000 */
[----:B------:R-:W-:-:S07]  /*35d0*/  IMAD.MOV.U32 R15, RZ, RZ, -0x1 ;  /* 0xffffffffff0f7424 */ /* 0x000fce00078e00ff */
[----:B-1----:R-:W-:Y:S05]  /*35e0*/  WARPSYNC.COLLECTIVE R15, `(.L_x_172) ;  /* 0x000000000f087348 */ /* 0x002fea0003c00000 */
[----:B------:R-:W-:Y:S01]  /*35f0*/  NOP ;  /* 0x0000000000007918 */ /* 0x000fe20000000000 */
[----:B-1----:R-:W-:Y:S05]  /*3600*/  ENDCOLLECTIVE ;  /* 0x000000000000791b */ /* 0x002fea0003800000 */
.L_x_172:
[----:B------:R-:W-:Y:S05]  /*3610*/  BSYNC B0 ;  /* 0x0000000000007941 */ /* 0x000fea0003800000 */
.L_x_171:
[----:B------:R-:W-:Y:S05]  /*3620*/  BRA `(.L_x_173) ;  /* 0xffffffe400f47947 */ /* 0x000fea000383ffff */
.L_x_74:
[----:B------:R-:W-:Y:S01]  /*3630*/  BSSY B0, `(.L_x_174) ;  /* 0x0000005000007945 */ /* 0x000fe20003800000 */
[----:B------:R-:W-:-:S07]  /*3640*/  IMAD.MOV.U32 R15, RZ, RZ, -0x1 ;  /* 0xffffffffff0f7424 */ /* 0x000fce00078e00ff */
[----:B-1----:R-:W-:Y:S05]  /*3650*/  WARPSYNC.COLLECTIVE R15, `(.L_x_175) ;  /* 0x000000000f087348 */ /* 0x002fea0003c00000 */
[----:B------:R-:W-:Y:S01]  /*3660*/  NOP ;  /* 0x0000000000007918 */ /* 0x000fe20000000000 */
[----:B-1----:R-:W-:Y:S05]  /*3670*/  ENDCOLLECTIVE ;  /* 0x000000000000791b */ /* 0x002fea0003800000 */
.L_x_175:
[----:B------:R-:W-:Y:S05]  /*3680*/  BSYNC B0 ;  /* 0x0000000000007941 */ /* 0x000fea0003800000 */
.L_x_174:
[----:B------:R-:W-:Y:S05]  /*3690*/  BRA `(.L_x_176) ;  /* 0xffffffe800287947 */ /* 0x000fea000383ffff */
.L_x_77:
[----:B------:R-:W-:Y:S01]  /*36a0*/  BSSY B0, `(.L_x_177) ;  /* 0x0000005000007945 */ /* 0x000fe20003800000 */
[----:B------:R-:W-:-:S07]  /*36b0*/  IMAD.MOV.U32 R15, RZ, RZ, -0x1 ;  /* 0xffffffffff0f7424 */ /* 0x000fce00078e00ff */
[----:B-1----:R-:W-:Y:S05]  /*36c0*/  WARPSYNC.COLLECTIVE R15, `(.L_x_178) ;  /* 0x000000000f087348 */ /* 0x002fea0003c00000 */
[----:B------:R-:W-:Y:S01]  /*36d0*/  NOP ;  /* 0x0000000000007918 */ /* 0x000fe20000000000 */
[----:B-1----:R-:W-:Y:S05]  /*36e0*/  ENDCOLLECTIVE ;  /* 0x000000000000791b */ /* 0x002fea0003800000 */
.L_x_178:
[----:B------:R-:W-:Y:S05]  /*36f0*/  BSYNC B0 ;  /* 0x0000000000007941 */ /* 0x000fea0003800000 */
.L_x_177:
[----:B------:R-:W-:Y:S05]  /*3700*/  BRA `(.L_x_179) ;  /* 0xffffffe8005c7947 */ /* 0x000fea000383ffff */
.L_x_80:
[----:B------:R-:W-:Y:S01]  /*3710*/  BSSY B0, `(.L_x_180) ;  /* 0x0000005000007945 */ /* 0x000fe20003800000 */
[----:B------:R-:W-:-:S07]  /*3720*/  IMAD.MOV.U32 R15, RZ, RZ, -0x1 ;  /* 0xffffffffff0f7424 */ /* 0x000fce00078e00ff */
[----:B-1----:R-:W-:Y:S05]  /*3730*/  WARPSYNC.COLLECTIVE R15, `(.L_x_181) ;  /* 0x000000000f087348 */ /* 0x002fea0003c00000 */
[----:B------:R-:W-:Y:S01]  /*3740*/  NOP ;  /* 0x0000000000007918 */ /* 0x000fe20000000000 */
[----:B-1----:R-:W-:Y:S05]  /*3750*/  ENDCOLLECTIVE ;  /* 0x000000000000791b */ /* 0x002fea0003800000 */
.L_x_181:
[----:B------:R-:W-:Y:S05]  /*3760*/  BSYNC B0 ;  /* 0x0000000000007941 */ /* 0x000fea0003800000 */
.L_x_180:
[----:B------:R-:W-:Y:S05]  /*3770*/  BRA `(.L_x_182) ;  /* 0xffffffe800907947 */ /* 0x000fea000383ffff */
.L_x_83:
[----:B------:R-:W-:Y:S01]  /*3780*/  BSSY B0, `(.L_x_183) ;  /* 0x0000005000007945 */ /* 0x000fe20003800000 */
[----:B------:R-:W-:-:S07]  /*3790*/  IMAD.MOV.U32 R15, RZ, RZ, -0x1 ;  /* 0xffffffffff0f7424 */ /* 0x000fce00078e00ff */
[----:B-1----:R-:W-:Y:S05]  /*37a0*/  WARPSYNC.COLLECTIVE R15, `(.L_x_184) ;  /* 0x000000000f087348 */ /* 0x002fea0003c00000 */
[----:B------:R-:W-:Y:S01]  /*37b0*/  NOP ;  /* 0x0000000000007918 */ /* 0x000fe20000000000 */
[----:B-1----:R-:W-:Y:S05]  /*37c0*/  ENDCOLLECTIVE ;  /* 0x000000000000791b */ /* 0x002fea0003800000 */
.L_x_184:
[----:B------:R-:W-:Y:S05]  /*37d0*/  BSYNC B0 ;  /* 0x0000000000007941 */ /* 0x000fea0003800000 */
.L_x_183:
[----:B------:R-:W-:Y:S05]  /*37e0*/  BRA `(.L_x_185) ;  /* 0xffffffe800c47947 */ /* 0x000fea000383ffff */
.L_x_86:
[----:B------:R-:W-:Y:S01]  /*37f0*/  BSSY B0, `(.L_x_186) ;  /* 0x0000005000007945 */ /* 0x000fe20003800000 */
[----:B------:R-:W-:-:S07]  /*3800*/  IMAD.MOV.U32 R15, RZ, RZ, -0x1 ;  /* 0xffffffffff0f7424 */ /* 0x000fce00078e00ff */
[----:B-1----:R-:W-:Y:S05]  /*3810*/  WARPSYNC.COLLECTIVE R15, `(.L_x_187) ;  /* 0x000000000f087348 */ /* 0x002fea0003c00000 */
[----:B------:R-:W-:Y:S01]  /*3820*/  NOP ;  /* 0x0000000000007918 */ /* 0x000fe20000000000 */
[----:B-1----:R-:W-:Y:S05]  /*3830*/  ENDCOLLECTIVE ;  /* 0x000000000000791b */ /* 0x002fea0003800000 */
.L_x_187:
[----:B------:R-:W-:Y:S05]  /*3840*/  BSYNC B0 ;  /* 0x0000000000007941 */ /* 0x000fea0003800000 */
.L_x_186:
[----:B------:R-:W-:Y:S05]  /*3850*/  BRA `(.L_x_188) ;  /* 0xffffffe800f87947 */ /* 0x000fea000383ffff */
.L_x_89:
[----:B------:R-:W-:Y:S01]  /*3860*/  BSSY B0, `(.L_x_189) ;  /* 0x0000005000007945 */ /* 0x000fe20003800000 */
[----:B------:R-:W-:-:S07]  /*3870*/  IMAD.MOV.U32 R15, RZ, RZ, -0x1 ;  /* 0xffffffffff0f7424 */ /* 0x000fce00078e00ff */
[----:B-1----:R-:W-:Y:S05]  /*3880*/  WARPSYNC.COLLECTIVE R15, `(.L_x_190) ;  /* 0x000000000f087348 */ /* 0x002fea0003c00000 */
[----:B------:R-:W-:Y:S01]  /*3890*/  NOP ;  /* 0x0000000000007918 */ /* 0x000fe20000000000 */
[----:B-1----:R-:W-:Y:S05]  /*38a0*/  ENDCOLLECTIVE ;  /* 0x000000000000791b */ /* 0x002fea0003800000 */
.L_x_190:
[----:B------:R-:W-:Y:S05]  /*38b0*/  BSYNC B0 ;  /* 0x0000000000007941 */ /* 0x000fea0003800000 */
.L_x_189:
[----:B------:R-:W-:Y:S05]  /*38c0*/  BRA `(.L_x_191) ;  /* 0xffffffec002c7947 */ /* 0x000fea000383ffff */
.L_x_92:
[----:B------:R-:W-:Y:S01]  /*38d0*/  BSSY B0, `(.L_x_192) ;  /* 0x0000005000007945 */ /* 0x000fe20003800000 */
[----:B------:R-:W-:-:S07]  /*38e0*/  IMAD.MOV.U32 R15, RZ, RZ, -0x1 ;  /* 0xffffffffff0f7424 */ /* 0x000fce00078e00ff */
[----:B-1----:R-:W-:Y:S05]  /*38f0*/  WARPSYNC.COLLECTIVE R15, `(.L_x_193) ;  /* 0x000000000f087348 */ /* 0x002fea0003c00000 */
[----:B------:R-:W-:Y:S01]  /*3900*/  NOP ;  /* 0x0000000000007918 */ /* 0x000fe20000000000 */
[----:B-1----:R-:W-:Y:S05]  /*3910*/  ENDCOLLECTIVE ;  /* 0x000000000000791b */ /* 0x002fea0003800000 */
.L_x_193:
[----:B------:R-:W-:Y:S05]  /*3920*/  BSYNC B0 ;  /* 0x0000000000007941 */ /* 0x000fea0003800000 */
.L_x_192:
[----:B------:R-:W-:Y:S05]  /*3930*/  BRA `(.L_x_194) ;  /* 0xffffffec00607947 */ /* 0x000fea000383ffff */
.L_x_95:
[----:B------:R-:W-:Y:S01]  /*3940*/  BSSY B0, `(.L_x_195) ;  /* 0x0000005000007945 */ /* 0x000fe20003800000 */
[----:B------:R-:W-:-:S07]  /*3950*/  IMAD.MOV.U32 R15, RZ, RZ, -0x1 ;  /* 0xffffffffff0f7424 */ /* 0x000fce00078e00ff */
[----:B-1----:R-:W-:Y:S05]  /*3960*/  WARPSYNC.COLLECTIVE R15, `(.L_x_196) ;  /* 0x000000000f087348 */ /* 0x002fea0003c00000 */
[----:B------:R-:W-:Y:S01]  /*3970*/  NOP ;  /* 0x0000000000007918 */ /* 0x000fe20000000000 */
[----:B-1----:R-:W-:Y:S05]  /*3980*/  ENDCOLLECTIVE ;  /* 0x000000000000791b */ /* 0x002fea0003800000 */
.L_x_196:
[----:B------:R-:W-:Y:S05]  /*3990*/  BSYNC B0 ;  /* 0x0000000000007941 */ /* 0x000fea0003800000 */
.L_x_195:
[----:B------:R-:W-:Y:S05]  /*39a0*/  BRA `(.L_x_197) ;  /* 0xffffffec00947947 */ /* 0x000fea000383ffff */
.L_x_98:
[----:B------:R-:W-:Y:S01]  /*39b0*/  BSSY B0, `(.L_x_198) ;  /* 0x0000005000007945 */ /* 0x000fe20003800000 */
[----:B------:R-:W-:-:S07]  /*39c0*/  IMAD.MOV.U32 R15, RZ, RZ, -0x1 ;  /* 0xffffffffff0f7424 */ /* 0x000fce00078e00ff */
[----:B-1----:R-:W-:Y:S05]  /*39d0*/  WARPSYNC.COLLECTIVE R15, `(.L_x_199) ;  /* 0x000000000f087348 */ /* 0x002fea0003c00000 */
[----:B------:R-:W-:Y:S01]  /*39e0*/  NOP ;  /* 0x0000000000007918 */ /* 0x000fe20000000000 */
[----:B-1----:R-:W-:Y:S05]  /*39f0*/  ENDCOLLECTIVE ;  /* 0x000000000000791b */ /* 0x002fea0003800000 */
.L_x_199:
[----:B------:R-:W-:Y:S05]  /*3a00*/  BSYNC B0 ;  /* 0x0000000000007941 */ /* 0x000fea0003800000 */
.L_x_198:
[----:B------:R-:W-:Y:S05]  /*3a10*/  BRA `(.L_x_200) ;  /* 0xffffffec00c87947 */ /* 0x000fea000383ffff */
.L_x_101:
[----:B------:R-:W-:Y:S01]  /*3a20*/  BSSY B0, `(.L_x_201) ;  /* 0x0000005000007945 */ /* 0x000fe20003800000 */
[----:B------:R-:W-:-:S07]  /*3a30*/  IMAD.MOV.U32 R15, RZ, RZ, -0x1 ;  /* 0xffffffffff0f7424 */ /* 0x000fce00078e00ff */
[----:B-1----:R-:W-:Y:S05]  /*3a40*/  WARPSYNC.COLLECTIVE R15, `(.L_x_202) ;  /* 0x000000000f087348 */ /* 0x002fea0003c00000 */
[----:B------:R-:W-:Y:S01]  /*3a50*/  NOP ;  /* 0x0000000000007918 */ /* 0x000fe20000000000 */
[----:B-1----:R-:W-:Y:S05]  /*3a60*/  ENDCOLLECTIVE ;  /* 0x000000000000791b */ /* 0x002fea0003800000 */
.L_x_202:
[----:B------:R-:W-:Y:S05]  /*3a70*/  BSYNC B0 ;  /* 0x0000000000007941 */ /* 0x000fea0003800000 */
.L_x_201:
[----:B------:R-:W-:Y:S05]  /*3a80*/  BRA `(.L_x_203) ;  /* 0xfffffff000007947 */ /* 0x000fea000383ffff */
.L_x_204:
[----:B------:R-:W-:-:S00]  /*3a90*/  BRA `(.L_x_204) ;  /* 0xfffffffc00fc7947 */ /* 0x000fc0000383ffff */
[----:B------:R-:W-:-:S00]  /*3aa0*/  NOP ;  /* 0x0000000000007918 */ /* 0x000fc00000000000 */
        /* <DEDUP_REMOVED lines=13> */
.L_x_205:


//--------------------- .nv.global.init           --------------------------
	.section	.nv.global.init,"aw",@progbits
.nv.global.init:
	.type		$str$1,@object
	.size		$str$1,($str$2 - $str$1)
$str$1:
        /*0000*/ 	.byte	0x20, 0x25, 0x33, 0x64, 0x00
	.type		$str$2,@object
	.size		$str$2,($str$3 - $str$2)
$str$2:
        /*0005*/ 	.byte	0x20, 0x5b, 0x69, 0x6e, 0x64, 0x65, 0x78, 0x20, 0x20, 0x30, 0x2d, 0x31, 0x35, 0x5d, 0x0a, 0x00
	.type		$str$3,@object
	.size		$str$3,($str - $str$3)
$str$3:
        /*0015*/ 	.byte	0x20, 0x5b, 0x69, 0x6e, 0x64, 0x65, 0x78, 0x20, 0x31, 0x36, 0x2d, 0x33, 0x31, 0x5d, 0x0a, 0x5d
        /*0025*/ 	.byte	0x3b, 0x0a, 0x00
	.type		$str,@object
	.size		$str,(.L_0 - $str)
$str:
        /*0028*/ 	.byte	0x54, 0x68, 0x65, 0x20, 0x64, 0x65, 0x76, 0x69, 0x63, 0x65, 0x20, 0x73, 0x65, 0x65, 0x73, 0x20
        /*0038*/ 	.byte	0x3d, 0x20, 0x5b, 0x0a, 0x00
.L_0:


//--------------------- .nv.shared.reserved.0     --------------------------
	.section	.nv.shared.reserved.0,"aw",@nobits
	.weak		__nv_reservedSMEM_offset_0_alias
	.size		__nv_reservedSMEM_offset_0_alias, 0, 64
	.other		__nv_reservedSMEM_offset_0_alias,@"STO_CUDA_RESERVED_SHARED STV_DEFAULT"
__nv_reservedSMEM_offset_0_alias:
	.zero		0
	.zero		64


//--------------------- .nv.constant0._Z15WorkbenchKernelPi --------------------------
	.section	.nv.constant0._Z15WorkbenchKernelPi,"a",@progbits
	.sectionflags	@""
	.align	4
.nv.constant0._Z15WorkbenchKernelPi:
	.zero		904


//--------------------- SYMBOLS --------------------------

	.type		.nv.reservedSmem.offset0,@object
	.size		.nv.reservedSmem.offset0,0x4
	.type		vprintf,@function
